// auto-generated by cutlass_sweep.gemm — config: {"arch": "sm_90", "cluster_m": 1, "cluster_n": 2, "dtype": "fp16", "dtype_b": "fp16", "layout": "tn", "stages": 3, "tile_k": 64, "tile_m": 128, "tile_n": 128}
#include "cutlass/cutlass.h"
#include "cutlass/gemm/collective/collective_builder.hpp"
#include "cutlass/gemm/device/gemm_universal_adapter.h"
#include "cutlass/gemm/kernel/gemm_universal.hpp"
#include "cutlass/epilogue/collective/collective_builder.hpp"

using ElemA = cutlass::half_t;
using ElemB = cutlass::half_t;
using ElemCD = cutlass::half_t;
using Acc  = float;
using TileShape    = cute::Shape<cute::_128, cute::_128, cute::_64>;
using ClusterShape = cute::Shape<cute::_1, cute::_2, cute::_1>;

using CollectiveEpilogue = typename cutlass::epilogue::collective::CollectiveBuilder<
    cutlass::arch::Sm90, cutlass::arch::OpClassTensorOp,
    TileShape, ClusterShape,
    cutlass::epilogue::collective::EpilogueTileAuto,
    Acc, Acc,
    ElemCD, cutlass::layout::RowMajor, 128 / cutlass::sizeof_bits<ElemCD>::value,
    ElemCD, cutlass::layout::RowMajor, 128 / cutlass::sizeof_bits<ElemCD>::value,
    cutlass::epilogue::collective::EpilogueScheduleAuto
  >::CollectiveOp;

using CollectiveMainloop = typename cutlass::gemm::collective::CollectiveBuilder<
    cutlass::arch::Sm90, cutlass::arch::OpClassTensorOp,
    ElemA, cutlass::layout::ColumnMajor, 128 / cutlass::sizeof_bits<ElemA>::value,
    ElemB, cutlass::layout::RowMajor, 128 / cutlass::sizeof_bits<ElemB>::value,
    Acc,
    TileShape, ClusterShape,
    cutlass::gemm::collective::StageCount<3>,
    cutlass::gemm::collective::KernelScheduleAuto
  >::CollectiveOp;

using GemmKernel = cutlass::gemm::kernel::GemmUniversal<
    cute::Shape<int,int,int,int>,
    CollectiveMainloop,
    CollectiveEpilogue
>;
using Gemm = cutlass::gemm::device::GemmUniversalAdapter<GemmKernel>;

// Force the device kernel symbol into the cubin without needing a host main.
auto* _anchor = &cutlass::device_kernel<GemmKernel>;


// ===== COMPILED SASS (sm_90a) =====

	.target	sm_90a

	.elftype	@"ET_EXEC"


//--------------------- .note.nv.tkinfo           --------------------------
	.section	.note.nv.tkinfo,"",@"SHT_NOTE"
	.sectionflags	@"SHF_NOTE_NV_TKINFO"
	.tkinfo
        /*0018*/ 	.word	0x00000002
        /*0030*/ 	.string	""
        /*0030*/ 	.string	"ptxas"
        /*0030*/ 	.string	"Cuda compilation tools, release 13.0, V13.0.88"
        /*0030*/ 	.string	"Build cuda_13.0.r13.0/compiler.36424714_0"
        /*0030*/ 	.string	"-arch sm_90a -m 64 "



//--------------------- .note.nv.cuinfo           --------------------------
	.section	.note.nv.cuinfo,"",@"SHT_NOTE"
	.sectionflags	@"SHF_NOTE_NV_CUINFO"
        /*0018*/ 	.short	0x0002
        /*001a*/ 	.short	0x005a
        /*001c*/ 	.short	0x0082
	.zero		2


//--------------------- .nv.info                  --------------------------
	.section	.nv.info,"",@"SHT_CUDA_INFO"
	.align	4


	//----- nvinfo : EIATTR_REGCOUNT
	.align		4
        /*0000*/ 	.byte	0x04, 0x2f
        /*0002*/ 	.short	(.L_15 - .L_14)
	.align		4
.L_14:
        /*0004*/ 	.word	index@(_ZN7cutlass13device_kernelINS_4gemm6kernel13GemmUniversalIN4cute5tupleIJiiiiEEENS1_10collective13CollectiveMmaINS1_34MainloopSm90TmaGmmaWarpSpecializedILi3ENS5_IJNS4_1CILi1EEENSA_ILi2EEESB_EEENS1_35KernelTmaWarpSpecializedCooperativeEEENS5_IJNSA_ILi128EEESG_NSA_ILi64EEEEEENS_6half_tENS5_IJSB_llEEESJ_SK_NS4_8TiledMMAINS4_8MMA_AtomIJNS4_4SM904GMMA26MMA_64x128x16_F32F16F16_SSILNSO_5MajorE1ELSQ_1ELNSO_7ScaleInE1ELSR_1EEEEEENS4_6LayoutINS5_IJSC_SB_SB_EEENS5_IJSB_NSA_ILi0EEESW_EEEEENS5_IJNS4_10UnderscoreESZ_SZ_EEEEENS4_23SM90_TMA_LOAD_MULTICASTENS4_14ComposedLayoutINS4_7SwizzleILi3ELi4ELi3EEENS4_18smem_ptr_flag_bitsILi16EEENSU_INS5_IJSH_NSA_ILi8EEEEEENS5_IJSB_SH_EEEEEEEvNS4_8identityENS4_13SM90_TMA_LOADES1C_vS1D_EENS_8epilogue10collective6detail29Sm90TmaWarpSpecializedAdapterINS1H_15DefaultEpilogueISJ_NS5_IJlSB_lEEES1L_NS1G_6thread17LinearCombinationISJ_Li1EffLNS1M_9ScaleType4KindE0ELNS_15FloatRoundStyleE2ESJ_EENS1_15EpilogueDefaultEEEEEvvEEEEvNT_6ParamsE)
        /*0008*/ 	.word	0x000000a8


	//----- nvinfo : EIATTR_FRAME_SIZE
	.align		4
.L_15:
        /*000c*/ 	.byte	0x04, 0x11
        /*000e*/ 	.short	(.L_17 - .L_16)
	.align		4
.L_16:
        /*0010*/ 	.word	index@(_ZN7cutlass13device_kernelINS_4gemm6kernel13GemmUniversalIN4cute5tupleIJiiiiEEENS1_10collective13CollectiveMmaINS1_34MainloopSm90TmaGmmaWarpSpecializedILi3ENS5_IJNS4_1CILi1EEENSA_ILi2EEESB_EEENS1_35KernelTmaWarpSpecializedCooperativeEEENS5_IJNSA_ILi128EEESG_NSA_ILi64EEEEEENS_6half_tENS5_IJSB_llEEESJ_SK_NS4_8TiledMMAINS4_8MMA_AtomIJNS4_4SM904GMMA26MMA_64x128x16_F32F16F16_SSILNSO_5MajorE1ELSQ_1ELNSO_7ScaleInE1ELSR_1EEEEEENS4_6LayoutINS5_IJSC_SB_SB_EEENS5_IJSB_NSA_ILi0EEESW_EEEEENS5_IJNS4_10UnderscoreESZ_SZ_EEEEENS4_23SM90_TMA_LOAD_MULTICASTENS4_14ComposedLayoutINS4_7SwizzleILi3ELi4ELi3EEENS4_18smem_ptr_flag_bitsILi16EEENSU_INS5_IJSH_NSA_ILi8EEEEEENS5_IJSB_SH_EEEEEEEvNS4_8identityENS4_13SM90_TMA_LOADES1C_vS1D_EENS_8epilogue10collective6detail29Sm90TmaWarpSpecializedAdapterINS1H_15DefaultEpilogueISJ_NS5_IJlSB_lEEES1L_NS1G_6thread17LinearCombinationISJ_Li1EffLNS1M_9ScaleType4KindE0ELNS_15FloatRoundStyleE2ESJ_EENS1_15EpilogueDefaultEEEEEvvEEEEvNT_6ParamsE)
        /*0014*/ 	.word	0x00000000


	//----- nvinfo : EIATTR_MIN_STACK_SIZE
	.align		4
.L_17:
        /*0018*/ 	.byte	0x04, 0x12
        /*001a*/ 	.short	(.L_19 - .L_18)
	.align		4
.L_18:
        /*001c*/ 	.word	index@(_ZN7cutlass13device_kernelINS_4gemm6kernel13GemmUniversalIN4cute5tupleIJiiiiEEENS1_10collective13CollectiveMmaINS1_34MainloopSm90TmaGmmaWarpSpecializedILi3ENS5_IJNS4_1CILi1EEENSA_ILi2EEESB_EEENS1_35KernelTmaWarpSpecializedCooperativeEEENS5_IJNSA_ILi128EEESG_NSA_ILi64EEEEEENS_6half_tENS5_IJSB_llEEESJ_SK_NS4_8TiledMMAINS4_8MMA_AtomIJNS4_4SM904GMMA26MMA_64x128x16_F32F16F16_SSILNSO_5MajorE1ELSQ_1ELNSO_7ScaleInE1ELSR_1EEEEEENS4_6LayoutINS5_IJSC_SB_SB_EEENS5_IJSB_NSA_ILi0EEESW_EEEEENS5_IJNS4_10UnderscoreESZ_SZ_EEEEENS4_23SM90_TMA_LOAD_MULTICASTENS4_14ComposedLayoutINS4_7SwizzleILi3ELi4ELi3EEENS4_18smem_ptr_flag_bitsILi16EEENSU_INS5_IJSH_NSA_ILi8EEEEEENS5_IJSB_SH_EEEEEEEvNS4_8identityENS4_13SM90_TMA_LOADES1C_vS1D_EENS_8epilogue10collective6detail29Sm90TmaWarpSpecializedAdapterINS1H_15DefaultEpilogueISJ_NS5_IJlSB_lEEES1L_NS1G_6thread17LinearCombinationISJ_Li1EffLNS1M_9ScaleType4KindE0ELNS_15FloatRoundStyleE2ESJ_EENS1_15EpilogueDefaultEEEEEvvEEEEvNT_6ParamsE)
        /*0020*/ 	.word	0x00000000
.L_19:


//--------------------- .nv.compat                --------------------------
	.section	.nv.compat,"",@"SHT_CUDA_COMPAT_INFO"
	.align	4
        /*0000*/ 	.byte	0x02, 0x09, 0x01, 0x00, 0x02, 0x02, 0x04, 0x00, 0x02, 0x05, 0x05, 0x00, 0x03, 0x07, 0x01, 0x01
        /*0010*/ 	.byte	0x02, 0x03, 0x01, 0x00, 0x02, 0x06, 0x01, 0x00, 0x04, 0x0b, 0x08, 0x00, 0x00, 0x00, 0x00, 0x00
        /*0020*/ 	.byte	0x00, 0x00, 0x00, 0x00


//--------------------- .nv.info._ZN7cutlass13device_kernelINS_4gemm6kernel13GemmUniversalIN4cute5tupleIJiiiiEEENS1_10collective13CollectiveMmaINS1_34MainloopSm90TmaGmmaWarpSpecializedILi3ENS5_IJNS4_1CILi1EEENSA_ILi2EEESB_EEENS1_35KernelTmaWarpSpecializedCooperativeEEENS5_IJNSA_ILi128EEESG_NSA_ILi64EEEEEENS_6half_tENS5_IJSB_llEEESJ_SK_NS4_8TiledMMAINS4_8MMA_AtomIJNS4_4SM904GMMA26MMA_64x128x16_F32F16F16_SSILNSO_5MajorE1ELSQ_1ELNSO_7ScaleInE1ELSR_1EEEEEENS4_6LayoutINS5_IJSC_SB_SB_EEENS5_IJSB_NSA_ILi0EEESW_EEEEENS5_IJNS4_10UnderscoreESZ_SZ_EEEEENS4_23SM90_TMA_LOAD_MULTICASTENS4_14ComposedLayoutINS4_7SwizzleILi3ELi4ELi3EEENS4_18smem_ptr_flag_bitsILi16EEENSU_INS5_IJSH_NSA_ILi8EEEEEENS5_IJSB_SH_EEEEEEEvNS4_8identityENS4_13SM90_TMA_LOADES1C_vS1D_EENS_8epilogue10collective6detail29Sm90TmaWarpSpecializedAdapterINS1H_15DefaultEpilogueISJ_NS5_IJlSB_lEEES1L_NS1G_6thread17LinearCombinationISJ_Li1EffLNS1M_9ScaleType4KindE0ELNS_15FloatRoundStyleE2ESJ_EENS1_15EpilogueDefaultEEEEEvvEEEEvNT_6ParamsE --------------------------
	.section	.nv.info._ZN7cutlass13device_kernelINS_4gemm6kernel13GemmUniversalIN4cute5tupleIJiiiiEEENS1_10collective13CollectiveMmaINS1_34MainloopSm90TmaGmmaWarpSpecializedILi3ENS5_IJNS4_1CILi1EEENSA_ILi2EEESB_EEENS1_35KernelTmaWarpSpecializedCooperativeEEENS5_IJNSA_ILi128EEESG_NSA_ILi64EEEEEENS_6half_tENS5_IJSB_llEEESJ_SK_NS4_8TiledMMAINS4_8MMA_AtomIJNS4_4SM904GMMA26MMA_64x128x16_F32F16F16_SSILNSO_5MajorE1ELSQ_1ELNSO_7ScaleInE1ELSR_1EEEEEENS4_6LayoutINS5_IJSC_SB_SB_EEENS5_IJSB_NSA_ILi0EEESW_EEEEENS5_IJNS4_10UnderscoreESZ_SZ_EEEEENS4_23SM90_TMA_LOAD_MULTICASTENS4_14ComposedLayoutINS4_7SwizzleILi3ELi4ELi3EEENS4_18smem_ptr_flag_bitsILi16EEENSU_INS5_IJSH_NSA_ILi8EEEEEENS5_IJSB_SH_EEEEEEEvNS4_8identityENS4_13SM90_TMA_LOADES1C_vS1D_EENS_8epilogue10collective6detail29Sm90TmaWarpSpecializedAdapterINS1H_15DefaultEpilogueISJ_NS5_IJlSB_lEEES1L_NS1G_6thread17LinearCombinationISJ_Li1EffLNS1M_9ScaleType4KindE0ELNS_15FloatRoundStyleE2ESJ_EENS1_15EpilogueDefaultEEEEEvvEEEEvNT_6ParamsE,"",@"SHT_CUDA_INFO"
	.sectionflags	@""
	.align	4


	//----- nvinfo : EIATTR_CUDA_API_VERSION
	.align		4
        /*0000*/ 	.byte	0x04, 0x37
        /*0002*/ 	.short	(.L_21 - .L_20)
.L_20:
        /*0004*/ 	.word	0x00000082


	//----- nvinfo : EIATTR_KPARAM_INFO
	.align		4
.L_21:
        /*0008*/ 	.byte	0x04, 0x17
        /*000a*/ 	.short	(.L_23 - .L_22)
.L_22:
        /*000c*/ 	.word	0x00000000
        /*0010*/ 	.short	0x0000
        /*0012*/ 	.short	0x0070
        /*0014*/ 	.byte	0x00, 0xf0, 0x01, 0x10


	//----- nvinfo : EIATTR_SPARSE_MMA_MASK
	.align		4
.L_23:
        /*0018*/ 	.byte	0x03, 0x50
        /*001a*/ 	.short	0x0000


	//----- nvinfo : EIATTR_MAXREG_COUNT
	.align		4
        /*001c*/ 	.byte	0x03, 0x1b
        /*001e*/ 	.short	0x00a8


	//----- nvinfo : EIATTR_NUM_BARRIERS
	.align		4
        /*0020*/ 	.byte	0x02, 0x4c
        /*0022*/ 	.byte	0x01
	.zero		1


	//----- nvinfo : EIATTR_EXTERNS
	.align		4
        /*0024*/ 	.byte	0x04, 0x0f
        /*0026*/ 	.short	(.L_25 - .L_24)


	//   ....[0]....
	.align		4
.L_24:
        /*0028*/ 	.word	index@(__assertfail)


	//----- nvinfo : EIATTR_MERCURY_ISA_VERSION
	.align		4
.L_25:
        /*002c*/ 	.byte	0x03, 0x5f
        /*002e*/ 	.short	0x0101


	//----- nvinfo : EIATTR_INT_WARP_WIDE_INSTR_OFFSETS
	.align		4
        /*0030*/ 	.byte	0x04, 0x31
        /*0032*/ 	.short	(.L_27 - .L_26)


	//   ....[0]....
.L_26:
        /*0034*/ 	.word	0x00000430


	//   ....[1]....
        /*0038*/ 	.word	0x00000450


	//   ....[2]....
        /*003c*/ 	.word	0x00000600


	//   ....[3]....
        /*0040*/ 	.word	0x00001e60


	//----- nvinfo : EIATTR_COOP_GROUP_MASK_REGIDS
	.align		4
.L_27:
        /*0044*/ 	.byte	0x04, 0x29
        /*0046*/ 	.short	(.L_29 - .L_28)


	//   ....[0]....
.L_28:
        /*0048*/ 	.word	0xffffffff


	//   ....[1]....
        /*004c*/ 	.word	0xffffffff


	//   ....[2]....
        /*0050*/ 	.word	0xffffffff


	//   ....[3]....
        /*0054*/ 	.word	0xffffffff


	//   ....[4]....
        /*0058*/ 	.word	0xffffffff


	//   ....[5]....
        /*005c*/ 	.word	0xffffffff


	//----- nvinfo : EIATTR_COOP_GROUP_INSTR_OFFSETS
	.align		4
.L_29:
        /*0060*/ 	.byte	0x04, 0x28
        /*0062*/ 	.short	(.L_31 - .L_30)


	//   ....[0]....
.L_30:
        /*0064*/ 	.word	0x00000060


	//   ....[1]....
        /*0068*/ 	.word	0x00000070


	//   ....[2]....
        /*006c*/ 	.word	0x00000130


	//   ....[3]....
        /*0070*/ 	.word	0x000002a0


	//   ....[4]....
        /*0074*/ 	.word	0x00000770


	//   ....[5]....
        /*0078*/ 	.word	0x000013f0


	//----- nvinfo : EIATTR_REG_RECONFIG
	.align		4
.L_31:
        /*007c*/ 	.byte	0x01, 0x54
	.zero		2


	//----- nvinfo : EIATTR_SYSCALL_OFFSETS
	.align		4
        /*0080*/ 	.byte	0x04, 0x46
        /*0082*/ 	.short	(.L_33 - .L_32)


	//   ....[0]....
.L_32:
        /*0084*/ 	.word	0x000015d0


	//----- nvinfo : EIATTR_MBARRIER_INSTR_OFFSETS
	.align		4
.L_33:
        /*0088*/ 	.byte	0x04, 0x39
        /*008a*/ 	.short	(.L_35 - .L_34)


	//   ....[0]....
.L_34:
        /*008c*/ 	.word	0x00000230
        /*0090*/ 	.word	0x000000ff
        /*0094*/ 	.word	0x00000000
        /*0098*/ 	.short	0x0100
        /*009a*/ 	.byte	0x08
	.zero		1


	//   ....[1]....
        /*009c*/ 	.word	0x00000240
        /*00a0*/ 	.word	0x000000ff
        /*00a4*/ 	.word	0x00000018
        /*00a8*/ 	.short	0x0100
        /*00aa*/ 	.byte	0x08
	.zero		1


	//   ....[2]....
        /*00ac*/ 	.word	0x00000250
        /*00b0*/ 	.word	0x000000ff
        /*00b4*/ 	.word	0x00000008
        /*00b8*/ 	.short	0x0100
        /*00ba*/ 	.byte	0x08
	.zero		1


	//   ....[3]....
        /*00bc*/ 	.word	0x00000260
        /*00c0*/ 	.word	0x000000ff
        /*00c4*/ 	.word	0x00000020
        /*00c8*/ 	.short	0x0100
        /*00ca*/ 	.byte	0x08
	.zero		1


	//   ....[4]....
        /*00cc*/ 	.word	0x00000270
        /*00d0*/ 	.word	0x000000ff
        /*00d4*/ 	.word	0x00000010
        /*00d8*/ 	.short	0x0100
        /*00da*/ 	.byte	0x08
	.zero		1


	//   ....[5]....
        /*00dc*/ 	.word	0x00000280
        /*00e0*/ 	.word	0x000000ff
        /*00e4*/ 	.word	0x00000028
        /*00e8*/ 	.short	0x0100
        /*00ea*/ 	.byte	0x08
	.zero		1


	//   ....[6]....
        /*00ec*/ 	.word	0x00000690
        /*00f0*/ 	.word	0x000000ff
        /*00f4*/ 	.word	0x00000040
        /*00f8*/ 	.short	0x0100
        /*00fa*/ 	.byte	0x06
	.zero		1


	//   ....[7]....
        /*00fc*/ 	.word	0x00000720
        /*0100*/ 	.word	0x000000ff
        /*0104*/ 	.word	0x00000048
        /*0108*/ 	.short	0x0100
        /*010a*/ 	.byte	0x06
	.zero		1


	//   ....[8]....
        /*010c*/ 	.word	0x00001690
        /*0110*/ 	.word	0x00000003
        /*0114*/ 	.word	0x00000000
        /*0118*/ 	.short	0x010a
        /*011a*/ 	.byte	0x3f
	.zero		1


	//   ....[9]....
        /*011c*/ 	.word	0x000016f0
        /*0120*/ 	.word	0x00000003
        /*0124*/ 	.word	0x00000000
        /*0128*/ 	.short	0x010a
        /*012a*/ 	.byte	0x3f
	.zero		1


	//   ....[10]....
        /*012c*/ 	.word	0x00001a70
        /*0130*/ 	.word	0x00000005
        /*0134*/ 	.word	0x00000000
        /*0138*/ 	.short	0x010a
        /*013a*/ 	.byte	0x3f
	.zero		1


	//   ....[11]....
        /*013c*/ 	.word	0x00001ab0
        /*0140*/ 	.word	0x00000005
        /*0144*/ 	.word	0x00000000
        /*0148*/ 	.short	0x010a
        /*014a*/ 	.byte	0x3f
	.zero		1


	//   ....[12]....
        /*014c*/ 	.word	0x00001d10
        /*0150*/ 	.word	0x00000004
        /*0154*/ 	.word	0x00000000
        /*0158*/ 	.short	0x0101
        /*015a*/ 	.byte	0x3f
	.zero		1


	//   ....[13]....
        /*015c*/ 	.word	0x00001f00
        /*0160*/ 	.word	0x00000000
        /*0164*/ 	.word	0x00000000
        /*0168*/ 	.short	0x0101
        /*016a*/ 	.byte	0x3f
	.zero		1


	//   ....[14]....
        /*016c*/ 	.word	0x00006fe0
        /*0170*/ 	.word	0x00000016
        /*0174*/ 	.word	0x00000018
        /*0178*/ 	.short	0x010a
        /*017a*/ 	.byte	0x3f
	.zero		1


	//   ....[15]....
        /*017c*/ 	.word	0x00007450
        /*0180*/ 	.word	0x00000006
        /*0184*/ 	.word	0x00000048
        /*0188*/ 	.short	0x0101
        /*018a*/ 	.byte	0x3f
	.zero		1


	//   ....[16]....
        /*018c*/ 	.word	0x00007b80
        /*0190*/ 	.word	0x00000007
        /*0194*/ 	.word	0x00000000
        /*0198*/ 	.short	0x010a
        /*019a*/ 	.byte	0x3f
	.zero		1


	//   ....[17]....
        /*019c*/ 	.word	0x00007c00
        /*01a0*/ 	.word	0x00000006
        /*01a4*/ 	.word	0x00000000
        /*01a8*/ 	.short	0x010a
        /*01aa*/ 	.byte	0x3f
	.zero		1


	//   ....[18]....
        /*01ac*/ 	.word	0x00007c90
        /*01b0*/ 	.word	0x00000003
        /*01b4*/ 	.word	0x00000000
        /*01b8*/ 	.short	0x010a
        /*01ba*/ 	.byte	0x3f
	.zero		1


	//   ....[19]....
        /*01bc*/ 	.word	0x00007cf0
        /*01c0*/ 	.word	0x00000003
        /*01c4*/ 	.word	0x00000000
        /*01c8*/ 	.short	0x010a
        /*01ca*/ 	.byte	0x3f
	.zero		1


	//   ....[20]....
        /*01cc*/ 	.word	0x00007d40
        /*01d0*/ 	.word	0x00000005
        /*01d4*/ 	.word	0x00000000
        /*01d8*/ 	.short	0x010a
        /*01da*/ 	.byte	0x3f
	.zero		1


	//   ....[21]....
        /*01dc*/ 	.word	0x00007e10
        /*01e0*/ 	.word	0x00000016
        /*01e4*/ 	.word	0x00000018
        /*01e8*/ 	.short	0x010a
        /*01ea*/ 	.byte	0x3f
	.zero		1


	//   ....[22]....
        /*01ec*/ 	.word	0x00007ee0
        /*01f0*/ 	.word	0x00000007
        /*01f4*/ 	.word	0x00000000
        /*01f8*/ 	.short	0x010a
        /*01fa*/ 	.byte	0x3f
	.zero		1


	//   ....[23]....
        /*01fc*/ 	.word	0x00007f30
        /*0200*/ 	.word	0x00000006
        /*0204*/ 	.word	0x00000000
        /*0208*/ 	.short	0x010a
        /*020a*/ 	.byte	0x3f
	.zero		1


	//----- nvinfo : EIATTR_NUM_MBARRIERS
	.align		4
.L_35:
        /*020c*/ 	.byte	0x03, 0x38
        /*020e*/ 	.short	0x0008


	//----- nvinfo : EIATTR_EXIT_INSTR_OFFSETS
	.align		4
        /*0210*/ 	.byte	0x04, 0x1c
        /*0212*/ 	.short	(.L_37 - .L_36)


	//   ....[0]....
.L_36:
        /*0214*/ 	.word	0x00000940


	//   ....[1]....
        /*0218*/ 	.word	0x00001150


	//   ....[2]....
        /*021c*/ 	.word	0x00006750


	//   ....[3]....
        /*0220*/ 	.word	0x00006cb0


	//   ....[4]....
        /*0224*/ 	.word	0x00007ce0


	//----- nvinfo : EIATTR_MAX_THREADS
	.align		4
.L_37:
        /*0228*/ 	.byte	0x04, 0x05
        /*022a*/ 	.short	(.L_39 - .L_38)
.L_38:
        /*022c*/ 	.word	0x00000180
        /*0230*/ 	.word	0x00000001
        /*0234*/ 	.word	0x00000001


	//----- nvinfo : EIATTR_CRS_STACK_SIZE
	.align		4
.L_39:
        /*0238*/ 	.byte	0x04, 0x1e
        /*023a*/ 	.short	(.L_41 - .L_40)
.L_40:
        /*023c*/ 	.word	0x00000000


	//----- nvinfo : EIATTR_CBANK_PARAM_SIZE
	.align		4
.L_41:
        /*0240*/ 	.byte	0x03, 0x19
        /*0242*/ 	.short	0x0470


	//----- nvinfo : EIATTR_PARAM_CBANK
	.align		4
        /*0244*/ 	.byte	0x04, 0x0a
        /*0246*/ 	.short	(.L_43 - .L_42)
	.align		4
.L_42:
        /*0248*/ 	.word	index@(.nv.constant0._ZN7cutlass13device_kernelINS_4gemm6kernel13GemmUniversalIN4cute5tupleIJiiiiEEENS1_10collective13CollectiveMmaINS1_34MainloopSm90TmaGmmaWarpSpecializedILi3ENS5_IJNS4_1CILi1EEENSA_ILi2EEESB_EEENS1_35KernelTmaWarpSpecializedCooperativeEEENS5_IJNSA_ILi128EEESG_NSA_ILi64EEEEEENS_6half_tENS5_IJSB_llEEESJ_SK_NS4_8TiledMMAINS4_8MMA_AtomIJNS4_4SM904GMMA26MMA_64x128x16_F32F16F16_SSILNSO_5MajorE1ELSQ_1ELNSO_7ScaleInE1ELSR_1EEEEEENS4_6LayoutINS5_IJSC_SB_SB_EEENS5_IJSB_NSA_ILi0EEESW_EEEEENS5_IJNS4_10UnderscoreESZ_SZ_EEEEENS4_23SM90_TMA_LOAD_MULTICASTENS4_14ComposedLayoutINS4_7SwizzleILi3ELi4ELi3EEENS4_18smem_ptr_flag_bitsILi16EEENSU_INS5_IJSH_NSA_ILi8EEEEEENS5_IJSB_SH_EEEEEEEvNS4_8identityENS4_13SM90_TMA_LOADES1C_vS1D_EENS_8epilogue10collective6detail29Sm90TmaWarpSpecializedAdapterINS1H_15DefaultEpilogueISJ_NS5_IJlSB_lEEES1L_NS1G_6thread17LinearCombinationISJ_Li1EffLNS1M_9ScaleType4KindE0ELNS_15FloatRoundStyleE2ESJ_EENS1_15EpilogueDefaultEEEEEvvEEEEvNT_6ParamsE)
        /*024c*/ 	.short	0x0210
        /*024e*/ 	.short	0x0470


	//----- nvinfo : EIATTR_SW_WAR
	.align		4
.L_43:
        /*0250*/ 	.byte	0x04, 0x36
        /*0252*/ 	.short	(.L_45 - .L_44)
.L_44:
        /*0254*/ 	.word	0x00000008
.L_45:


//--------------------- .nv.callgraph             --------------------------
	.section	.nv.callgraph,"",@"SHT_CUDA_CALLGRAPH"
	.align	4
	.sectionentsize	8
	.align		4
        /*0000*/ 	.word	0x00000000
	.align		4
        /*0004*/ 	.word	0xffffffff
	.align		4
        /*0008*/ 	.word	index@(_ZN7cutlass13device_kernelINS_4gemm6kernel13GemmUniversalIN4cute5tupleIJiiiiEEENS1_10collective13CollectiveMmaINS1_34MainloopSm90TmaGmmaWarpSpecializedILi3ENS5_IJNS4_1CILi1EEENSA_ILi2EEESB_EEENS1_35KernelTmaWarpSpecializedCooperativeEEENS5_IJNSA_ILi128EEESG_NSA_ILi64EEEEEENS_6half_tENS5_IJSB_llEEESJ_SK_NS4_8TiledMMAINS4_8MMA_AtomIJNS4_4SM904GMMA26MMA_64x128x16_F32F16F16_SSILNSO_5MajorE1ELSQ_1ELNSO_7ScaleInE1ELSR_1EEEEEENS4_6LayoutINS5_IJSC_SB_SB_EEENS5_IJSB_NSA_ILi0EEESW_EEEEENS5_IJNS4_10UnderscoreESZ_SZ_EEEEENS4_23SM90_TMA_LOAD_MULTICASTENS4_14ComposedLayoutINS4_7SwizzleILi3ELi4ELi3EEENS4_18smem_ptr_flag_bitsILi16EEENSU_INS5_IJSH_NSA_ILi8EEEEEENS5_IJSB_SH_EEEEEEEvNS4_8identityENS4_13SM90_TMA_LOADES1C_vS1D_EENS_8epilogue10collective6detail29Sm90TmaWarpSpecializedAdapterINS1H_15DefaultEpilogueISJ_NS5_IJlSB_lEEES1L_NS1G_6thread17LinearCombinationISJ_Li1EffLNS1M_9ScaleType4KindE0ELNS_15FloatRoundStyleE2ESJ_EENS1_15EpilogueDefaultEEEEEvvEEEEvNT_6ParamsE)
	.align		4
        /*000c*/ 	.word	index@(__assertfail)
	.align		4
        /*0010*/ 	.word	0x00000000
	.align		4
        /*0014*/ 	.word	0xfffffffe
	.align		4
        /*0018*/ 	.word	0x00000000
	.align		4
        /*001c*/ 	.word	0xfffffffd
	.align		4
        /*0020*/ 	.word	0x00000000
	.align		4
        /*0024*/ 	.word	0xfffffffc


//--------------------- .nv.constant4             --------------------------
	.section	.nv.constant4,"a",@progbits
	.align	8
	.align		8
.nv.constant4:
        /*0000*/ 	.dword	__assertfail
	.align		8
        /*0008*/ 	.dword	__unnamed_1
	.align		8
        /*0010*/ 	.dword	_ZN40_INTERNAL_abdbfbab_4_k_cu_1d15a120_361254cuda3std3__45__cpo5beginE
	.align		8
        /*0018*/ 	.dword	_ZN40_INTERNAL_abdbfbab_4_k_cu_1d15a120_361254cuda3std3__45__cpo3endE
	.align		8
        /*0020*/ 	.dword	_ZN40_INTERNAL_abdbfbab_4_k_cu_1d15a120_361254cuda3std3__45__cpo6cbeginE
	.align		8
        /*0028*/ 	.dword	_ZN40_INTERNAL_abdbfbab_4_k_cu_1d15a120_361254cuda3std3__45__cpo4cendE
	.align		8
        /*0030*/ 	.dword	_ZN40_INTERNAL_abdbfbab_4_k_cu_1d15a120_361254cuda3std3__442_GLOBAL__N__abdbfbab_4_k_cu_1d15a120_361256ignoreE
	.align		8
        /*0038*/ 	.dword	_ZN40_INTERNAL_abdbfbab_4_k_cu_1d15a120_361254cuda3std3__419piecewise_constructE
	.align		8
        /*0040*/ 	.dword	_ZN40_INTERNAL_abdbfbab_4_k_cu_1d15a120_361254cuda3std3__48in_placeE
	.align		8
        /*0048*/ 	.dword	_ZN40_INTERNAL_abdbfbab_4_k_cu_1d15a120_361254cuda3std6ranges3__45__cpo4swapE
	.align		8
        /*0050*/ 	.dword	_ZN40_INTERNAL_abdbfbab_4_k_cu_1d15a120_361254cuda3std6ranges3__45__cpo9iter_moveE
	.align		8
        /*0058*/ 	.dword	_ZN40_INTERNAL_abdbfbab_4_k_cu_1d15a120_361254cute7productE
	.align		8
        /*0060*/ 	.dword	_ZN40_INTERNAL_abdbfbab_4_k_cu_1d15a120_361254cute1_E
	.align		8
        /*0068*/ 	.dword	$str$22
	.align		8
        /*0070*/ 	.dword	$str$23


//--------------------- .text._ZN7cutlass13device_kernelINS_4gemm6kernel13GemmUniversalIN4cute5tupleIJiiiiEEENS1_10collective13CollectiveMmaINS1_34MainloopSm90TmaGmmaWarpSpecializedILi3ENS5_IJNS4_1CILi1EEENSA_ILi2EEESB_EEENS1_35KernelTmaWarpSpecializedCooperativeEEENS5_IJNSA_ILi128EEESG_NSA_ILi64EEEEEENS_6half_tENS5_IJSB_llEEESJ_SK_NS4_8TiledMMAINS4_8MMA_AtomIJNS4_4SM904GMMA26MMA_64x128x16_F32F16F16_SSILNSO_5MajorE1ELSQ_1ELNSO_7ScaleInE1ELSR_1EEEEEENS4_6LayoutINS5_IJSC_SB_SB_EEENS5_IJSB_NSA_ILi0EEESW_EEEEENS5_IJNS4_10UnderscoreESZ_SZ_EEEEENS4_23SM90_TMA_LOAD_MULTICASTENS4_14ComposedLayoutINS4_7SwizzleILi3ELi4ELi3EEENS4_18smem_ptr_flag_bitsILi16EEENSU_INS5_IJSH_NSA_ILi8EEEEEENS5_IJSB_SH_EEEEEEEvNS4_8identityENS4_13SM90_TMA_LOADES1C_vS1D_EENS_8epilogue10collective6detail29Sm90TmaWarpSpecializedAdapterINS1H_15DefaultEpilogueISJ_NS5_IJlSB_lEEES1L_NS1G_6thread17LinearCombinationISJ_Li1EffLNS1M_9ScaleType4KindE0ELNS_15FloatRoundStyleE2ESJ_EENS1_15EpilogueDefaultEEEEEvvEEEEvNT_6ParamsE --------------------------
	.section	.text._ZN7cutlass13device_kernelINS_4gemm6kernel13GemmUniversalIN4cute5tupleIJiiiiEEENS1_10collective13CollectiveMmaINS1_34MainloopSm90TmaGmmaWarpSpecializedILi3ENS5_IJNS4_1CILi1EEENSA_ILi2EEESB_EEENS1_35KernelTmaWarpSpecializedCooperativeEEENS5_IJNSA_ILi128EEESG_NSA_ILi64EEEEEENS_6half_tENS5_IJSB_llEEESJ_SK_NS4_8TiledMMAINS4_8MMA_AtomIJNS4_4SM904GMMA26MMA_64x128x16_F32F16F16_SSILNSO_5MajorE1ELSQ_1ELNSO_7ScaleInE1ELSR_1EEEEEENS4_6LayoutINS5_IJSC_SB_SB_EEENS5_IJSB_NSA_ILi0EEESW_EEEEENS5_IJNS4_10UnderscoreESZ_SZ_EEEEENS4_23SM90_TMA_LOAD_MULTICASTENS4_14ComposedLayoutINS4_7SwizzleILi3ELi4ELi3EEENS4_18smem_ptr_flag_bitsILi16EEENSU_INS5_IJSH_NSA_ILi8EEEEEENS5_IJSB_SH_EEEEEEEvNS4_8identityENS4_13SM90_TMA_LOADES1C_vS1D_EENS_8epilogue10collective6detail29Sm90TmaWarpSpecializedAdapterINS1H_15DefaultEpilogueISJ_NS5_IJlSB_lEEES1L_NS1G_6thread17LinearCombinationISJ_Li1EffLNS1M_9ScaleType4KindE0ELNS_15FloatRoundStyleE2ESJ_EENS1_15EpilogueDefaultEEEEEvvEEEEvNT_6ParamsE,"ax",@progbits
	.align	128
.text._ZN7cutlass13device_kernelINS_4gemm6kernel13GemmUniversalIN4cute5tupleIJiiiiEEENS1_10collective13CollectiveMmaINS1_34MainloopSm90TmaGmmaWarpSpecializedILi3ENS5_IJNS4_1CILi1EEENSA_ILi2EEESB_EEENS1_35KernelTmaWarpSpecializedCooperativeEEENS5_IJNSA_ILi128EEESG_NSA_ILi64EEEEEENS_6half_tENS5_IJSB_llEEESJ_SK_NS4_8TiledMMAINS4_8MMA_AtomIJNS4_4SM904GMMA26MMA_64x128x16_F32F16F16_SSILNSO_5MajorE1ELSQ_1ELNSO_7ScaleInE1ELSR_1EEEEEENS4_6LayoutINS5_IJSC_SB_SB_EEENS5_IJSB_NSA_ILi0EEESW_EEEEENS5_IJNS4_10UnderscoreESZ_SZ_EEEEENS4_23SM90_TMA_LOAD_MULTICASTENS4_14ComposedLayoutINS4_7SwizzleILi3ELi4ELi3EEENS4_18smem_ptr_flag_bitsILi16EEENSU_INS5_IJSH_NSA_ILi8EEEEEENS5_IJSB_SH_EEEEEEEvNS4_8identityENS4_13SM90_TMA_LOADES1C_vS1D_EENS_8epilogue10collective6detail29Sm90TmaWarpSpecializedAdapterINS1H_15DefaultEpilogueISJ_NS5_IJlSB_lEEES1L_NS1G_6thread17LinearCombinationISJ_Li1EffLNS1M_9ScaleType4KindE0ELNS_15FloatRoundStyleE2ESJ_EENS1_15EpilogueDefaultEEEEEvvEEEEvNT_6ParamsE:
        .type           _ZN7cutlass13device_kernelINS_4gemm6kernel13GemmUniversalIN4cute5tupleIJiiiiEEENS1_10collective13CollectiveMmaINS1_34MainloopSm90TmaGmmaWarpSpecializedILi3ENS5_IJNS4_1CILi1EEENSA_ILi2EEESB_EEENS1_35KernelTmaWarpSpecializedCooperativeEEENS5_IJNSA_ILi128EEESG_NSA_ILi64EEEEEENS_6half_tENS5_IJSB_llEEESJ_SK_NS4_8TiledMMAINS4_8MMA_AtomIJNS4_4SM904GMMA26MMA_64x128x16_F32F16F16_SSILNSO_5MajorE1ELSQ_1ELNSO_7ScaleInE1ELSR_1EEEEEENS4_6LayoutINS5_IJSC_SB_SB_EEENS5_IJSB_NSA_ILi0EEESW_EEEEENS5_IJNS4_10UnderscoreESZ_SZ_EEEEENS4_23SM90_TMA_LOAD_MULTICASTENS4_14ComposedLayoutINS4_7SwizzleILi3ELi4ELi3EEENS4_18smem_ptr_flag_bitsILi16EEENSU_INS5_IJSH_NSA_ILi8EEEEEENS5_IJSB_SH_EEEEEEEvNS4_8identityENS4_13SM90_TMA_LOADES1C_vS1D_EENS_8epilogue10collective6detail29Sm90TmaWarpSpecializedAdapterINS1H_15DefaultEpilogueISJ_NS5_IJlSB_lEEES1L_NS1G_6thread17LinearCombinationISJ_Li1EffLNS1M_9ScaleType4KindE0ELNS_15FloatRoundStyleE2ESJ_EENS1_15EpilogueDefaultEEEEEvvEEEEvNT_6ParamsE,@function
        .size           _ZN7cutlass13device_kernelINS_4gemm6kernel13GemmUniversalIN4cute5tupleIJiiiiEEENS1_10collective13CollectiveMmaINS1_34MainloopSm90TmaGmmaWarpSpecializedILi3ENS5_IJNS4_1CILi1EEENSA_ILi2EEESB_EEENS1_35KernelTmaWarpSpecializedCooperativeEEENS5_IJNSA_ILi128EEESG_NSA_ILi64EEEEEENS_6half_tENS5_IJSB_llEEESJ_SK_NS4_8TiledMMAINS4_8MMA_AtomIJNS4_4SM904GMMA26MMA_64x128x16_F32F16F16_SSILNSO_5MajorE1ELSQ_1ELNSO_7ScaleInE1ELSR_1EEEEEENS4_6LayoutINS5_IJSC_SB_SB_EEENS5_IJSB_NSA_ILi0EEESW_EEEEENS5_IJNS4_10UnderscoreESZ_SZ_EEEEENS4_23SM90_TMA_LOAD_MULTICASTENS4_14ComposedLayoutINS4_7SwizzleILi3ELi4ELi3EEENS4_18smem_ptr_flag_bitsILi16EEENSU_INS5_IJSH_NSA_ILi8EEEEEENS5_IJSB_SH_EEEEEEEvNS4_8identityENS4_13SM90_TMA_LOADES1C_vS1D_EENS_8epilogue10collective6detail29Sm90TmaWarpSpecializedAdapterINS1H_15DefaultEpilogueISJ_NS5_IJlSB_lEEES1L_NS1G_6thread17LinearCombinationISJ_Li1EffLNS1M_9ScaleType4KindE0ELNS_15FloatRoundStyleE2ESJ_EENS1_15EpilogueDefaultEEEEEvvEEEEvNT_6ParamsE,(.L_x_195 - _ZN7cutlass13device_kernelINS_4gemm6kernel13GemmUniversalIN4cute5tupleIJiiiiEEENS1_10collective13CollectiveMmaINS1_34MainloopSm90TmaGmmaWarpSpecializedILi3ENS5_IJNS4_1CILi1EEENSA_ILi2EEESB_EEENS1_35KernelTmaWarpSpecializedCooperativeEEENS5_IJNSA_ILi128EEESG_NSA_ILi64EEEEEENS_6half_tENS5_IJSB_llEEESJ_SK_NS4_8TiledMMAINS4_8MMA_AtomIJNS4_4SM904GMMA26MMA_64x128x16_F32F16F16_SSILNSO_5MajorE1ELSQ_1ELNSO_7ScaleInE1ELSR_1EEEEEENS4_6LayoutINS5_IJSC_SB_SB_EEENS5_IJSB_NSA_ILi0EEESW_EEEEENS5_IJNS4_10UnderscoreESZ_SZ_EEEEENS4_23SM90_TMA_LOAD_MULTICASTENS4_14ComposedLayoutINS4_7SwizzleILi3ELi4ELi3EEENS4_18smem_ptr_flag_bitsILi16EEENSU_INS5_IJSH_NSA_ILi8EEEEEENS5_IJSB_SH_EEEEEEEvNS4_8identityENS4_13SM90_TMA_LOADES1C_vS1D_EENS_8epilogue10collective6detail29Sm90TmaWarpSpecializedAdapterINS1H_15DefaultEpilogueISJ_NS5_IJlSB_lEEES1L_NS1G_6thread17LinearCombinationISJ_Li1EffLNS1M_9ScaleType4KindE0ELNS_15FloatRoundStyleE2ESJ_EENS1_15EpilogueDefaultEEEEEvvEEEEvNT_6ParamsE)
        .other          _ZN7cutlass13device_kernelINS_4gemm6kernel13GemmUniversalIN4cute5tupleIJiiiiEEENS1_10collective13CollectiveMmaINS1_34MainloopSm90TmaGmmaWarpSpecializedILi3ENS5_IJNS4_1CILi1EEENSA_ILi2EEESB_EEENS1_35KernelTmaWarpSpecializedCooperativeEEENS5_IJNSA_ILi128EEESG_NSA_ILi64EEEEEENS_6half_tENS5_IJSB_llEEESJ_SK_NS4_8TiledMMAINS4_8MMA_AtomIJNS4_4SM904GMMA26MMA_64x128x16_F32F16F16_SSILNSO_5MajorE1ELSQ_1ELNSO_7ScaleInE1ELSR_1EEEEEENS4_6LayoutINS5_IJSC_SB_SB_EEENS5_IJSB_NSA_ILi0EEESW_EEEEENS5_IJNS4_10UnderscoreESZ_SZ_EEEEENS4_23SM90_TMA_LOAD_MULTICASTENS4_14ComposedLayoutINS4_7SwizzleILi3ELi4ELi3EEENS4_18smem_ptr_flag_bitsILi16EEENSU_INS5_IJSH_NSA_ILi8EEEEEENS5_IJSB_SH_EEEEEEEvNS4_8identityENS4_13SM90_TMA_LOADES1C_vS1D_EENS_8epilogue10collective6detail29Sm90TmaWarpSpecializedAdapterINS1H_15DefaultEpilogueISJ_NS5_IJlSB_lEEES1L_NS1G_6thread17LinearCombinationISJ_Li1EffLNS1M_9ScaleType4KindE0ELNS_15FloatRoundStyleE2ESJ_EENS1_15EpilogueDefaultEEEEEvvEEEEvNT_6ParamsE,@"STO_CUDA_ENTRY STV_DEFAULT"
_ZN7cutlass13device_kernelINS_4gemm6kernel13GemmUniversalIN4cute5tupleIJiiiiEEENS1_10collective13CollectiveMmaINS1_34MainloopSm90TmaGmmaWarpSpecializedILi3ENS5_IJNS4_1CILi1EEENSA_ILi2EEESB_EEENS1_35KernelTmaWarpSpecializedCooperativeEEENS5_IJNSA_ILi128EEESG_NSA_ILi64EEEEEENS_6half_tENS5_IJSB_llEEESJ_SK_NS4_8TiledMMAINS4_8MMA_AtomIJNS4_4SM904GMMA26MMA_64x128x16_F32F16F16_SSILNSO_5MajorE1ELSQ_1ELNSO_7ScaleInE1ELSR_1EEEEEENS4_6LayoutINS5_IJSC_SB_SB_EEENS5_IJSB_NSA_ILi0EEESW_EEEEENS5_IJNS4_10UnderscoreESZ_SZ_EEEEENS4_23SM90_TMA_LOAD_MULTICASTENS4_14ComposedLayoutINS4_7SwizzleILi3ELi4ELi3EEENS4_18smem_ptr_flag_bitsILi16EEENSU_INS5_IJSH_NSA_ILi8EEEEEENS5_IJSB_SH_EEEEEEEvNS4_8identityENS4_13SM90_TMA_LOADES1C_vS1D_EENS_8epilogue10collective6detail29Sm90TmaWarpSpecializedAdapterINS1H_15DefaultEpilogueISJ_NS5_IJlSB_lEEES1L_NS1G_6thread17LinearCombinationISJ_Li1EffLNS1M_9ScaleType4KindE0ELNS_15FloatRoundStyleE2ESJ_EENS1_15EpilogueDefaultEEEEEvvEEEEvNT_6ParamsE:
[----:B------:R-:W0:Y:S01]  /*0000*/  LDC R1, c[0x0][0x28] ;  /* 0x00000a00ff017b82 */ /* 0x000e220000000800 */
[----:B------:R-:W1:Y:S01]  /*0010*/  S2R R94, SR_TID.X ;  /* 0x00000000005e7919 */ /* 0x000e620000002100 */
[----:B------:R-:W-:Y:S01]  /*0020*/  ELECT P0, URZ, PT ;  /* 0x00000000003f782f */ /* 0x000fe20003800000 */
[----:B------:R-:W-:Y:S01]  /*0030*/  BSSY B0, `(.L_x_0) ;  /* 0x000000f000007945 */ /* 0x000fe20003800000 */
[--C-:B-1----:R-:W-:Y:S02]  /*0040*/  SHF.R.U32.HI R0, RZ, 0x5, R94.reuse ;  /* 0x00000005ff007819 */ /* 0x102fe4000001165e */
[----:B------:R-:W-:-:S03]  /*0050*/  SHF.R.U32.HI R14, RZ, 0x7, R94 ;  /* 0x00000007ff0e7819 */ /* 0x000fc6000001165e */
[----:B------:R-:W1:Y:S04]  /*0060*/  SHFL.IDX PT, R3, R0, RZ, 0x1f ;  /* 0x00001fff00037589 */ /* 0x000e6800000e0000 */
[----:B------:R2:W3:Y:S01]  /*0070*/  SHFL.IDX PT, R2, R14, RZ, 0x1f ;  /* 0x00001fff0e027589 */ /* 0x0004e200000e0000 */
[----:B-1----:R-:W-:-:S13]  /*0080*/  ISETP.NE.OR P0, PT, R3, RZ, !P0 ;  /* 0x000000ff0300720c */ /* 0x002fda0004705670 */
[----:B0-23--:R-:W-:Y:S05]  /*0090*/  @P0 BRA `(.L_x_1) ;  /* 0x0000000000200947 */ /* 0x00dfea0003800000 */
[----:B------:R-:W-:Y:S02]  /*00a0*/  ULDC.64 UR4, c[0x0][0x198] ;  /* 0x0000660000047ab9 */ /* 0x000fe40000000a00 */
[----:B------:R-:W-:Y:S02]  /*00b0*/  UIADD3 UR6, UP0, UR4, 0xf0, URZ ;  /* 0x000000f004067890 */ /* 0x000fe4000ff1e03f */
[----:B------:R-:W-:Y:S02]  /*00c0*/  UIADD3 UR4, UP1, UR4, 0x1f0, URZ ;  /* 0x000001f004047890 */ /* 0x000fe4000ff3e03f */
[----:B------:R-:W-:Y:S02]  /*00d0*/  UIADD3.X UR7, URZ, UR5, URZ, UP0, !UPT ;  /* 0x000000053f077290 */ /* 0x000fe400087fe43f */
[----:B------:R-:W-:-:S07]  /*00e0*/  UIADD3.X UR5, URZ, UR5, URZ, UP1, !UPT ;  /* 0x000000053f057290 */ /* 0x000fce0008ffe43f */
[----:B------:R0:W-:Y:S02]  /*00f0*/  UTMACCTL.PF [UR6] ;  /* 0x00000000060079b9 */ /* 0x0001e40008040000 */
[----:B------:R0:W-:Y:S02]  /*0100*/  UTMACCTL.PF [UR4] ;  /* 0x00000000040079b9 */ /* 0x0001e40008040000 */
[----:B0-----:R-:W-:Y:S01]  /*0110*/  NOP ;  /* 0x0000000000007918 */ /* 0x001fe20000000000 */
.L_x_1:
[----:B------:R-:W-:Y:S05]  /*0120*/  BSYNC B0 ;  /* 0x0000000000007941 */ /* 0x000fea0003800000 */
.L_x_0:
[----:B------:R-:W0:Y:S02]  /*0130*/  SHFL.IDX PT, R5, R0, RZ, 0x1f ;  /* 0x00001fff00057589 */ /* 0x000e2400000e0000 */
[----:B0-----:R-:W-:-:S13]  /*0140*/  ISETP.NE.AND P0, PT, R5, RZ, PT ;  /* 0x000000ff0500720c */ /* 0x001fda0003f05270 */
[----:B------:R-:W-:Y:S05]  /*0150*/  @P0 BRA `(.L_x_2) ;  /* 0x0000000000500947 */ /* 0x000fea0003800000 */
[----:B------:R-:W0:Y:S01]  /*0160*/  S2UR UR8, SR_CgaCtaId ;  /* 0x00000000000879c3 */ /* 0x000e220000008800 */
[----:B------:R-:W-:Y:S01]  /*0170*/  UMOV UR4, 0x400 ;  /* 0x0000040000047882 */ /* 0x000fe20000000000 */
[----:B------:R-:W-:Y:S01]  /*0180*/  UMOV UR5, 0x1 ;  /* 0x0000000100057882 */ /* 0x000fe20000000000 */
[----:B------:R-:W-:Y:S01]  /*0190*/  UMOV UR6, 0x4 ;  /* 0x0000000400067882 */ /* 0x000fe20000000000 */
[----:B------:R-:W-:Y:S01]  /*01a0*/  ELECT P0, URZ, PT ;  /* 0x00000000003f782f */ /* 0x000fe20003800000 */
[----:B------:R-:W-:-:S04]  /*01b0*/  UIADD3 UR6, -UR6, 0x100000, URZ ;  /* 0x0010000006067890 */ /* 0x000fc8000fffe13f */
[----:B------:R-:W-:Y:S02]  /*01c0*/  USHF.L.U32 UR7, UR6, 0xb, URZ ;  /* 0x0000000b06077899 */ /* 0x000fe4000800063f */
[----:B------:R-:W-:Y:S02]  /*01d0*/  USHF.L.U32 UR6, UR6, 0x1, URZ ;  /* 0x0000000106067899 */ /* 0x000fe4000800063f */
[----:B0-----:R-:W-:Y:S02]  /*01e0*/  ULEA UR8, UR8, UR4, 0x18 ;  /* 0x0000000408087291 */ /* 0x001fe4000f8ec03f */
[----:B------:R-:W-:-:S04]  /*01f0*/  UIADD3 UR4, -UR5, 0x100000, URZ ;  /* 0x0010000005047890 */ /* 0x000fc8000fffe13f */
[----:B------:R-:W-:Y:S02]  /*0200*/  USHF.L.U32 UR5, UR4, 0xb, URZ ;  /* 0x0000000b04057899 */ /* 0x000fe4000800063f */
[----:B------:R-:W-:Y:S01]  /*0210*/  USHF.L.U32 UR4, UR4, 0x1, URZ ;  /* 0x0000000104047899 */ /* 0x000fe2000800063f */
[----:B------:R-:W0:Y:S11]  /*0220*/  FENCE.VIEW.ASYNC.S ;  /* 0x00000000000073c6 */ /* 0x000e360000000000 */
[----:B0-----:R0:W1:Y:S01]  /*0230*/  SYNCS.EXCH.64 URZ, [UR8], UR4 ;  /* 0x00000004083f75b2 */ /* 0x0010620008000100 */
[----:B------:R0:W2:Y:S01]  /*0240*/  SYNCS.EXCH.64 URZ, [UR8+0x18], UR6 ;  /* 0x00001806083f75b2 */ /* 0x0000a20008000100 */
[----:B------:R0:W3:Y:S01]  /*0250*/  SYNCS.EXCH.64 URZ, [UR8+0x8], UR4 ;  /* 0x00000804083f75b2 */ /* 0x0000e20008000100 */
[----:B------:R0:W4:Y:S01]  /*0260*/  SYNCS.EXCH.64 URZ, [UR8+0x20], UR6 ;  /* 0x00002006083f75b2 */ /* 0x0001220008000100 */
[----:B------:R0:W0:Y:S01]  /*0270*/  SYNCS.EXCH.64 URZ, [UR8+0x10], UR4 ;  /* 0x00001004083f75b2 */ /* 0x0000220008000100 */
[----:B------:R0:W0:Y:S01]  /*0280*/  SYNCS.EXCH.64 URZ, [UR8+0x28], UR6 ;  /* 0x00002806083f75b2 */ /* 0x0000220008000100 */
[----:B------:R-:W-:Y:S01]  /*0290*/  NOP ;  /* 0x0000000000007918 */ /* 0x000fe20000000000 */
.L_x_2:
[----:B------:R-:W5:Y:S01]  /*02a0*/  SHFL.IDX PT, R0, R0, RZ, 0x1f ;  /* 0x00001fff00007589 */ /* 0x000f6200000e0000 */
[----:B------:R-:W-:Y:S01]  /*02b0*/  SHF.R.S32.HI R7, RZ, 0x1f, R94 ;  /* 0x0000001fff077819 */ /* 0x000fe2000001145e */
[----:B0-----:R-:W0:Y:S01]  /*02c0*/  S2UR UR8, SR_CTAID.X ;  /* 0x00000000000879c3 */ /* 0x001e220000002500 */
[----:B------:R-:W-:Y:S01]  /*02d0*/  ELECT P0, URZ, PT ;  /* 0x00000000003f782f */ /* 0x000fe20003800000 */
[----:B------:R-:W1:Y:S01]  /*02e0*/  S2R R4, SR_CTAID.Y ;  /* 0x0000000000047919 */ /* 0x000e620000002600 */
[----:B------:R-:W-:Y:S01]  /*02f0*/  LEA.HI R7, R7, R94, RZ, 0x7 ;  /* 0x0000005e07077211 */ /* 0x000fe200078f38ff */
[----:B------:R-:W-:Y:S01]  /*0300*/  ULDC UR4, c[0x0][0x154] ;  /* 0x0000550000047ab9 */ /* 0x000fe20000000800 */
[----:B------:R-:W-:Y:S01]  /*0310*/  SHF.R.S32.HI R8, RZ, 0x1f, R5 ;  /* 0x0000001fff087819 */ /* 0x000fe20000011405 */
[----:B------:R-:W-:Y:S01]  /*0320*/  NOP ;  /* 0x0000000000007918 */ /* 0x000fe20000000000 */
[----:B------:R-:W-:Y:S01]  /*0330*/  LOP3.LUT R7, R7, 0xffffff80, RZ, 0xc0, !PT ;  /* 0xffffff8007077812 */ /* 0x000fe200078ec0ff */
[----:B------:R-:W2:Y:S01]  /*0340*/  LDC R13, c[0x0][0x140] ;  /* 0x00005000ff0d7b82 */ /* 0x000ea20000000800 */
[----:B------:R-:W-:Y:S01]  /*0350*/  LEA.HI R8, R8, R5, RZ, 0x2 ;  /* 0x0000000508087211 */ /* 0x000fe200078f10ff */
[----:B------:R-:W-:-:S02]  /*0360*/  NOP ;  /* 0x0000000000007918 */ /* 0x000fc40000000000 */
[----:B------:R-:W-:Y:S01]  /*0370*/  IMAD.IADD R6, R94, 0x1, -R7 ;  /* 0x000000015e067824 */ /* 0x000fe200078e0a07 */
[----:B------:R-:W-:-:S03]  /*0380*/  LOP3.LUT R10, R8, 0x3ffffffc, RZ, 0xc0, !PT ;  /* 0x3ffffffc080a7812 */ /* 0x000fc600078ec0ff */
[----:B------:R-:W3:Y:S01]  /*0390*/  LDC R11, c[0x0][0x144] ;  /* 0x00005100ff0b7b82 */ /* 0x000ee20000000800 */
[----:B------:R-:W-:Y:S02]  /*03a0*/  SHF.R.S32.HI R7, RZ, 0x1f, R6 ;  /* 0x0000001fff077819 */ /* 0x000fe40000011406 */
[----:B------:R-:W-:Y:S02]  /*03b0*/  LOP3.LUT P2, RZ, R6, 0x7, RZ, 0xc0, !PT ;  /* 0x0000000706ff7812 */ /* 0x000fe4000784c0ff */
[----:B------:R-:W-:Y:S02]  /*03c0*/  LEA.HI R7, R7, R6, RZ, 0x3 ;  /* 0x0000000607077211 */ /* 0x000fe400078f18ff */
[----:B-----5:R-:W-:Y:S02]  /*03d0*/  ISETP.NE.OR P0, PT, R0, RZ, !P0 ;  /* 0x000000ff0000720c */ /* 0x020fe40004705670 */
[--C-:B------:R-:W-:Y:S02]  /*03e0*/  SHF.R.S32.HI R0, RZ, 0x3, R7.reuse ;  /* 0x00000003ff007819 */ /* 0x100fe40000011407 */
[----:B------:R-:W-:-:S04]  /*03f0*/  SHF.R.S32.HI R7, RZ, 0x1f, R7 ;  /* 0x0000001fff077819 */ /* 0x000fc80000011407 */
[----:B------:R-:W-:Y:S02]  /*0400*/  LEA.HI R7, R7, R0, RZ, 0x2 ;  /* 0x0000000007077211 */ /* 0x000fe400078f10ff */
[----:B--2---:R-:W-:Y:S02]  /*0410*/  ISETP.EQ.U32.AND P3, PT, R13, 0x1, PT ;  /* 0x000000010d00780c */ /* 0x004fe40003f62070 */
[----:B-1----:R-:W-:Y:S01]  /*0420*/  I2FP.F32.U32 R9, R4 ;  /* 0x0000000400097245 */ /* 0x002fe20000201000 */
[----:B------:R-:W-:Y:S01]  /*0430*/  VOTEU.ALL UP0, P0 ;  /* 0x00000000003f7886 */ /* 0x000fe20000000000 */
[----:B------:R-:W-:Y:S01]  /*0440*/  LOP3.LUT R7, R7, 0xfffffffc, RZ, 0xc0, !PT ;  /* 0xfffffffc07077812 */ /* 0x000fe200078ec0ff */
[----:B------:R-:W-:Y:S02]  /*0450*/  VOTEU.ALL UP1, P0 ;  /* 0x00000000003f7886 */ /* 0x000fe40000020000 */
[----:B------:R-:W-:Y:S01]  /*0460*/  FMUL R12, R9, UR4 ;  /* 0x00000004090c7c20 */ /* 0x000fe20008400000 */
[----:B------:R-:W-:Y:S01]  /*0470*/  IMAD.IADD R9, R5, 0x1, -R10 ;  /* 0x0000000105097824 */ /* 0x000fe200078e0a0a */
[----:B0-----:R-:W-:Y:S01]  /*0480*/  I2FP.F32.U32 R10, UR8 ;  /* 0x00000008000a7c45 */ /* 0x001fe20008201000 */
[----:B------:R-:W-:Y:S01]  /*0490*/  IMAD.IADD R8, R0, 0x1, -R7 ;  /* 0x0000000100087824 */ /* 0x000fe200078e0a07 */
[----:B------:R-:W0:Y:S01]  /*04a0*/  @!UP0 S2UR UR7, SR_CgaCtaId ;  /* 0x00000000000789c3 */ /* 0x000e220000008800 */
[----:B------:R-:W-:Y:S01]  /*04b0*/  ULDC UR4, c[0x0][0x150] ;  /* 0x0000540000047ab9 */ /* 0x000fe20000000800 */
[----:B------:R-:W1:Y:S01]  /*04c0*/  F2I.U32.TRUNC.NTZ R12, R12 ;  /* 0x0000000c000c7305 */ /* 0x000e62000020f000 */
[----:B------:R-:W-:Y:S01]  /*04d0*/  FMUL R10, R10, UR4 ;  /* 0x000000040a0a7c20 */ /* 0x000fe20008400000 */
[----:B------:R-:W-:Y:S01]  /*04e0*/  SHF.R.S32.HI R0, RZ, 0x1f, R3 ;  /* 0x0000001fff007819 */ /* 0x000fe20000011403 */
[----:B------:R-:W-:Y:S01]  /*04f0*/  IMAD R8, R9, 0x4, R8 ;  /* 0x0000000409087824 */ /* 0x000fe200078e0208 */
[----:B------:R-:W-:Y:S01]  /*0500*/  UMOV UR4, 0x20 ;  /* 0x0000002000047882 */ /* 0x000fe20000000000 */
[----:B------:R-:W-:Y:S01]  /*0510*/  @!UP0 UMOV UR6, 0x400 ;  /* 0x0000040000068882 */ /* 0x000fe20000000000 */
[----:B------:R-:W2:Y:S01]  /*0520*/  LDC R7, c[0x0][0x148] ;  /* 0x00005200ff077b82 */ /* 0x000ea20000000800 */
[----:B------:R-:W-:Y:S01]  /*0530*/  LEA.HI R0, R0, R3, RZ, 0x2 ;  /* 0x0000000300007211 */ /* 0x000fe200078f10ff */
[----:B------:R-:W5:Y:S01]  /*0540*/  F2I.U32.TRUNC.NTZ R10, R10 ;  /* 0x0000000a000a7305 */ /* 0x000f62000020f000 */
[----:B------:R-:W-:Y:S01]  /*0550*/  IMAD.SHL.U32 R19, R8, 0x4, RZ ;  /* 0x0000000408137824 */ /* 0x000fe200078e00ff */
[----:B------:R-:W-:-:S04]  /*0560*/  @!UP0 UIADD3 UR4, -UR4, 0x100000, URZ ;  /* 0x0010000004048890 */ /* 0x000fc8000fffe13f */
[----:B------:R-:W-:Y:S02]  /*0570*/  @!UP0 USHF.L.U32 UR5, UR4, 0xb, URZ ;  /* 0x0000000b04058899 */ /* 0x000fe4000800063f */
[----:B------:R-:W-:Y:S01]  /*0580*/  @!UP0 USHF.L.U32 UR4, UR4, 0x1, URZ ;  /* 0x0000000104048899 */ /* 0x000fe2000800063f */
[----:B------:R-:W-:Y:S02]  /*0590*/  LOP3.LUT R0, R0, 0xfffffffc, RZ, 0xc0, !PT ;  /* 0xfffffffc00007812 */ /* 0x000fe400078ec0ff */
[----:B------:R-:W-:Y:S01]  /*05a0*/  LOP3.LUT R19, R8, 0xc, R19, 0x78, !PT ;  /* 0x0000000c08137812 */ /* 0x000fe200078e7813 */
[----:B-1----:R-:W-:Y:S02]  /*05b0*/  IMAD.MOV R21, RZ, RZ, -R12 ;  /* 0x000000ffff157224 */ /* 0x002fe400078e0a0c */
[----:B------:R-:W-:Y:S01]  /*05c0*/  IMAD.IADD R3, R3, 0x1, -R0 ;  /* 0x0000000103037824 */ /* 0x000fe200078e0a00 */
[----:B0-----:R-:W-:Y:S01]  /*05d0*/  @!UP0 ULEA UR6, UR7, UR6, 0x18 ;  /* 0x0000000607068291 */ /* 0x001fe2000f8ec03f */
[----:B-----5:R-:W-:-:S03]  /*05e0*/  IMAD.MOV R10, RZ, RZ, -R10 ;  /* 0x000000ffff0a7224 */ /* 0x020fc600078e0a0a */
[----:B------:R-:W-:Y:S01]  /*05f0*/  ISETP.NE.AND P1, PT, R3, 0x3, PT ;  /* 0x000000030300780c */ /* 0x000fe20003f25270 */
[----:B------:R-:W-:Y:S01]  /*0600*/  VOTEU.ALL UP0, P0 ;  /* 0x00000000003f7886 */ /* 0x000fe20000000000 */
[----:B------:R-:W-:Y:S01]  /*0610*/  ISETP.LT.U32.AND P0, PT, R19, 0x2, !P2 ;  /* 0x000000021300780c */ /* 0x000fe20005701070 */
[----:B---3--:R-:W-:Y:S01]  /*0620*/  IMAD R6, R11, R10, UR8 ;  /* 0x000000080b067e24 */ /* 0x008fe2000f8e020a */
[----:B------:R-:W-:Y:S01]  /*0630*/  ISETP.EQ.OR P1, PT, R3, RZ, !P1 ;  /* 0x000000ff0300720c */ /* 0x000fe20004f22670 */
[C---:B------:R-:W-:Y:S01]  /*0640*/  VIADD R10, R2.reuse, 0xffffffff ;  /* 0xffffffff020a7836 */ /* 0x040fe20000000000 */
[C---:B------:R-:W-:Y:S01]  /*0650*/  ISETP.NE.AND P2, PT, R2.reuse, RZ, PT ;  /* 0x000000ff0200720c */ /* 0x040fe20003f45270 */
[----:B--2---:R-:W-:Y:S01]  /*0660*/  IMAD R0, R7, R21, R4 ;  /* 0x0000001507007224 */ /* 0x004fe200078e0204 */
[----:B------:R-:W-:Y:S01]  /*0670*/  ISETP.EQ.AND P1, PT, R2, RZ, P1 ;  /* 0x000000ff0200720c */ /* 0x000fe20000f22270 */
[----:B------:R-:W0:Y:S02]  /*0680*/  FENCE.VIEW.ASYNC.S ;  /* 0x00000000000073c6 */ /* 0x000e240000000000 */
[----:B0-----:R0:W1:Y:S01]  /*0690*/  @!UP0 SYNCS.EXCH.64 URZ, [UR6+0x40], UR4 ;  /* 0x00004004063f85b2 */ /* 0x0010620008000100 */
[----:B------:R-:W-:-:S02]  /*06a0*/  ISETP.GE.U32.AND P5, PT, R10, 0x2, PT ;  /* 0x000000020a00780c */ /* 0x000fc40003fa6070 */
[----:B------:R-:W-:Y:S02]  /*06b0*/  ISETP.NE.AND P4, PT, R0, R19, PT ;  /* 0x000000130000720c */ /* 0x000fe40003f85270 */
[----:B------:R-:W-:Y:S02]  /*06c0*/  SEL R18, RZ, 0x1, !P1 ;  /* 0x00000001ff127807 */ /* 0x000fe40004800000 */
[----:B------:R-:W-:Y:S02]  /*06d0*/  ISETP.EQ.OR P4, PT, R6, RZ, !P4 ;  /* 0x000000ff0600720c */ /* 0x000fe40006782670 */
[----:B------:R-:W-:Y:S02]  /*06e0*/  LOP3.LUT R0, R94, 0x7f, RZ, 0xc0, !PT ;  /* 0x0000007f5e007812 */ /* 0x000fe400078ec0ff */
[----:B------:R-:W-:Y:S02]  /*06f0*/  PLOP3.LUT P0, PT, P0, P4, PT, 0x80, 0x0 ;  /* 0x000000000000781c */ /* 0x000fe40000709070 */
[----:B------:R-:W-:-:S02]  /*0700*/  SEL R18, R18, 0x2, P5 ;  /* 0x0000000212127807 */ /* 0x000fc40002800000 */
[----:B------:R-:W-:Y:S01]  /*0710*/  P2R R102, PR, RZ, 0x1 ;  /* 0x00000001ff667803 */ /* 0x000fe20000000000 */
[----:B------:R0:W2:Y:S01]  /*0720*/  @!UP1 SYNCS.EXCH.64 URZ, [UR6+0x48], UR4 ;  /* 0x00004804063f95b2 */ /* 0x0000a20008000100 */
[----:B------:R-:W-:Y:S01]  /*0730*/  NOP ;  /* 0x0000000000007918 */ /* 0x000fe20000000000 */
[----:B------:R-:W-:Y:S06]  /*0740*/  @!P3 BRA `(.L_x_3) ;  /* 0x000000000008b947 */ /* 0x000fec0003800000 */
[----:B-12-4-:R-:W-:Y:S01]  /*0750*/  UCGABAR_ARV ;  /* 0x00000000000079c7 */ /* 0x016fe20008000000 */
[----:B------:R-:W-:Y:S05]  /*0760*/  BRA `(.L_x_4) ;  /* 0x0000000000047947 */ /* 0x000fea0003800000 */
.L_x_3:
[----:B-12-4-:R-:W-:Y:S01]  /*0770*/  NOP ;  /* 0x0000000000007918 */ /* 0x016fe20000000000 */
.L_x_4:
[----:B------:R-:W1:Y:S01]  /*0780*/  LDC R2, c[0x0][0x65c] ;  /* 0x00019700ff027b82 */ /* 0x000e620000000800 */
[----:B------:R-:W-:Y:S02]  /*0790*/  IMAD.U32 R8, RZ, RZ, UR8 ;  /* 0x00000008ff087e24 */ /* 0x000fe4000f8e00ff */
[----:B------:R-:W-:Y:S01]  /*07a0*/  IMAD.MOV.U32 R9, RZ, RZ, RZ ;  /* 0x000000ffff097224 */ /* 0x000fe200078e00ff */
[----:B-1----:R-:W-:-:S04]  /*07b0*/  ISETP.NE.AND P1, PT, R2, 0x1, PT ;  /* 0x000000010200780c */ /* 0x002fc80003f25270 */
[----:B------:R-:W-:-:S09]  /*07c0*/  P2R R5, PR, RZ, 0x2 ;  /* 0x00000002ff057803 */ /* 0x000fd20000000000 */
[----:B------:R-:W1:Y:S01]  /*07d0*/  @P1 LDC R17, c[0x0][0x10] ;  /* 0x00000400ff111b82 */ /* 0x000e620000000800 */
[----:B------:R-:W-:Y:S02]  /*07e0*/  @P1 IMAD.MOV.U32 R5, RZ, RZ, RZ ;  /* 0x000000ffff051224 */ /* 0x000fe400078e00ff */
[----:B------:R-:W-:-:S05]  /*07f0*/  @P1 IMAD.MOV.U32 R13, RZ, RZ, RZ ;  /* 0x000000ffff0d1224 */ /* 0x000fca00078e00ff */
[----:B------:R-:W2:Y:S01]  /*0800*/  @!P1 LDC R11, c[0x0][0xc] ;  /* 0x00000300ff0b9b82 */ /* 0x000ea20000000800 */
[----:B0-----:R-:W-:Y:S01]  /*0810*/  ULDC UR4, c[0x0][0xc] ;  /* 0x0000030000047ab9 */ /* 0x001fe20000000800 */
[----:B------:R-:W-:Y:S01]  /*0820*/  ULDC UR5, c[0x0][0x10] ;  /* 0x0000040000057ab9 */ /* 0x000fe20000000800 */
[----:B------:R-:W-:Y:S01]  /*0830*/  ULDC UR6, c[0x0][0x14] ;  /* 0x0000050000067ab9 */ /* 0x000fe20000000800 */
[----:B------:R-:W-:-:S04]  /*0840*/  UIMAD.WIDE.U32 UR4, UR4, UR5, URZ ;  /* 0x00000005040472a5 */ /* 0x000fc8000f8e003f */
[----:B------:R-:W-:Y:S02]  /*0850*/  UIMAD.WIDE.U32 UR38, UR4, UR6, URZ ;  /* 0x00000006042672a5 */ /* 0x000fe4000f8e003f */
[----:B------:R-:W-:-:S04]  /*0860*/  UIMAD UR41, UR5, UR6, URZ ;  /* 0x00000006052972a4 */ /* 0x000fc8000f8e023f */
[----:B------:R-:W-:Y:S01]  /*0870*/  UIADD3 UR41, UR39, UR41, URZ ;  /* 0x0000002927297290 */ /* 0x000fe2000fffe03f */
[----:B-1----:R-:W-:-:S04]  /*0880*/  @P1 IMAD.WIDE.U32 R16, R17, UR8, R4 ;  /* 0x0000000811101c25 */ /* 0x002fc8000f8e0004 */
[----:B------:R-:W-:Y:S02]  /*0890*/  @P1 IMAD.IADD R17, R17, 0x1, R13 ;  /* 0x0000000111111824 */ /* 0x000fe400078e020d */
[----:B--2---:R-:W-:-:S04]  /*08a0*/  @!P1 IMAD.WIDE.U32 R8, R4, R11, R8 ;  /* 0x0000000b04089225 */ /* 0x004fc800078e0008 */
[----:B------:R-:W-:Y:S02]  /*08b0*/  @!P1 IMAD.MOV.U32 R16, RZ, RZ, R8 ;  /* 0x000000ffff109224 */ /* 0x000fe400078e0008 */
[----:B------:R-:W-:Y:S01]  /*08c0*/  @!P1 IMAD.MOV.U32 R17, RZ, RZ, R9 ;  /* 0x000000ffff119224 */ /* 0x000fe200078e0009 */
[----:B------:R-:W-:Y:S06]  /*08d0*/  @!P3 BRA `(.L_x_5) ;  /* 0x00000000000cb947 */ /* 0x000fec0003800000 */
[----:B------:R-:W-:Y:S01]  /*08e0*/  UCGABAR_WAIT ;  /* 0x0000000000007dc7 */ /* 0x000fe20008000000 */
[----:B------:R-:W-:Y:S01]  /*08f0*/  CCTL.IVALL ;  /* 0x00000000ff00798f */ /* 0x000fe20002000000 */
[----:B------:R-:W-:Y:S05]  /*0900*/  BRA `(.L_x_6) ;  /* 0x0000000000047947 */ /* 0x000fea0003800000 */
.L_x_5:
[----:B------:R-:W-:Y:S06]  /*0910*/  BAR.SYNC.DEFER_BLOCKING 0x0 ;  /* 0x0000000000007b1d */ /* 0x000fec0000010000 */
.L_x_6:
[----:B------:R-:W-:Y:S05]  /*0920*/  @!P2 BRA `(.L_x_7) ;  /* 0x0000005c008ca947 */ /* 0x000fea0003800000 */
[----:B------:R-:W-:-:S13]  /*0930*/  ISETP.GT.U32.AND P0, PT, R10, 0x1, PT ;  /* 0x000000010a00780c */ /* 0x000fda0003f04070 */
[----:B------:R-:W-:Y:S05]  /*0940*/  @P0 EXIT ;  /* 0x000000000000094d */ /* 0x000fea0003800000 */
[----:B------:R-:W-:Y:S01]  /*0950*/  ULDC.64 UR4, c[0x0][0x650] ;  /* 0x0001940000047ab9 */ /* 0x000fe20000000a00 */
[----:B------:R-:W-:Y:S01]  /*0960*/  PRMT R3, RZ, 0x7610, R3 ;  /* 0x00007610ff037816 */ /* 0x000fe20000000003 */
[----:B------:R-:W-:Y:S01]  /*0970*/  IMAD.MOV.U32 R101, RZ, RZ, -0x1 ;  /* 0xffffffffff657424 */ /* 0x000fe200078e00ff */
[----:B------:R-:W-:Y:S01]  /*0980*/  ISETP.GE.U32.AND P0, PT, R16, UR4, PT ;  /* 0x0000000410007c0c */ /* 0x000fe2000bf06070 */
[----:B------:R-:W-:Y:S02]  /*0990*/  IMAD.MOV.U32 R100, RZ, RZ, -0x1 ;  /* 0xffffffffff647424 */ /* 0x000fe400078e00ff */
[----:B------:R-:W-:Y:S01]  /*09a0*/  IMAD.MOV.U32 R99, RZ, RZ, -0x1 ;  /* 0xffffffffff637424 */ /* 0x000fe200078e00ff */
[----:B------:R-:W-:-:S13]  /*09b0*/  ISETP.GE.U32.AND.EX P0, PT, R17, UR5, PT, P0 ;  /* 0x0000000511007c0c */ /* 0x000fda000bf06100 */
[----:B------:R-:W-:Y:S05]  /*09c0*/  @P0 BRA `(.L_x_8) ;  /* 0x0000000400280947 */ /* 0x000fea0003800000 */
[----:B------:R-:W0:Y:S01]  /*09d0*/  LDC.64 R22, c[0x0][0x628] ;  /* 0x00018a00ff167b82 */ /* 0x000e220000000a00 */
[----:B------:R-:W-:Y:S02]  /*09e0*/  IMAD.MOV.U32 R8, RZ, RZ, R16 ;  /* 0x000000ffff087224 */ /* 0x000fe400078e0010 */
[----:B------:R-:W-:-:S05]  /*09f0*/  IMAD.MOV.U32 R9, RZ, RZ, R17 ;  /* 0x000000ffff097224 */ /* 0x000fca00078e0011 */
[----:B------:R-:W1:Y:S08]  /*0a00*/  LDC R20, c[0x0][0x630] ;  /* 0x00018c00ff147b82 */ /* 0x000e700000000800 */
[----:B------:R-:W2:Y:S01]  /*0a10*/  LDC.64 R24, c[0x0][0x620] ;  /* 0x00018800ff187b82 */ /* 0x000ea20000000a00 */
[----:B0-----:R-:W-:-:S04]  /*0a20*/  ISETP.NE.U32.AND P0, PT, R22, RZ, PT ;  /* 0x000000ff1600720c */ /* 0x001fc80003f05070 */
[----:B------:R-:W-:-:S13]  /*0a30*/  ISETP.NE.AND.EX P0, PT, R23, RZ, PT, P0 ;  /* 0x000000ff1700720c */ /* 0x000fda0003f05300 */
[----:B-12---:R-:W-:Y:S05]  /*0a40*/  @!P0 BRA `(.L_x_9) ;  /* 0x0000000000288947 */ /* 0x006fea0003800000 */
[----:B------:R-:W0:Y:S02]  /*0a50*/  LDC R3, c[0x0][0x634] ;  /* 0x00018d00ff037b82 */ /* 0x000e240000000800 */
[----:B0-----:R-:W-:-:S05]  /*0a60*/  IADD3 R3, P0, R16, R3, RZ ;  /* 0x0000000310037210 */ /* 0x001fca0007f1e0ff */
[----:B------:R-:W-:-:S04]  /*0a70*/  IMAD.X R15, RZ, RZ, R17, P0 ;  /* 0x000000ffff0f7224 */ /* 0x000fc800000e0611 */
[----:B------:R-:W-:-:S04]  /*0a80*/  IMAD.WIDE.U32 R8, R15, R22, RZ ;  /* 0x000000160f087225 */ /* 0x000fc800078e00ff */
[----:B------:R-:W-:-:S04]  /*0a90*/  IMAD.WIDE.U32 R10, P0, R3, R23, R8 ;  /* 0x00000017030a7225 */ /* 0x000fc80007800008 */
[----:B------:R-:W-:-:S04]  /*0aa0*/  IMAD.WIDE.U32 R8, R3, R22, RZ ;  /* 0x0000001603087225 */ /* 0x000fc800078e00ff */
[----:B------:R-:W-:Y:S01]  /*0ab0*/  IMAD.X R13, RZ, RZ, RZ, P0 ;  /* 0x000000ffff0d7224 */ /* 0x000fe200000e06ff */
[----:B------:R-:W-:Y:S01]  /*0ac0*/  IADD3 RZ, P0, R9, R10, RZ ;  /* 0x0000000a09ff7210 */ /* 0x000fe20007f1e0ff */
[----:B------:R-:W-:-:S04]  /*0ad0*/  IMAD.MOV.U32 R12, RZ, RZ, R11 ;  /* 0x000000ffff0c7224 */ /* 0x000fc800078e000b */
[----:B------:R-:W-:-:S08]  /*0ae0*/  IMAD.WIDE.U32.X R8, R15, R23, R12, P0 ;  /* 0x000000170f087225 */ /* 0x000fd000000e040c */
.L_x_9:
[----:B------:R-:W0:Y:S01]  /*0af0*/  LDC.64 R28, c[0x0][0x640] ;  /* 0x00019000ff1c7b82 */ /* 0x000e220000000a00 */
[-CC-:B------:R-:W-:Y:S01]  /*0b00*/  SHF.R.U64 R99, R8, R20.reuse, R9.reuse ;  /* 0x0000001408637219 */ /* 0x180fe20000001209 */
[----:B------:R-:W-:Y:S01]  /*0b10*/  IMAD R27, R7, R21, R4 ;  /* 0x00000015071b7224 */ /* 0x000fe200078e0204 */
[----:B------:R-:W-:Y:S01]  /*0b20*/  SHF.R.U32.HI R3, RZ, R20, R9 ;  /* 0x00000014ff037219 */ /* 0x000fe20000011609 */
[----:B------:R-:W-:Y:S01]  /*0b30*/  IMAD.MOV.U32 R21, RZ, RZ, 0x1 ;  /* 0x00000001ff157424 */ /* 0x000fe200078e00ff */
[----:B------:R-:W-:-:S03]  /*0b40*/  IADD3 R5, P0, RZ, -R99, RZ ;  /* 0x80000063ff057210 */ /* 0x000fc60007f1e0ff */
[----:B------:R-:W1:Y:S02]  /*0b50*/  LDC R22, c[0x0][0x618] ;  /* 0x00018600ff167b82 */ /* 0x000e640000000800 */
[----:B------:R-:W-:Y:S02]  /*0b60*/  IMAD.X R3, RZ, RZ, ~R3, P0 ;  /* 0x000000ffff037224 */ /* 0x000fe400000e0e03 */
[----:B------:R-:W-:-:S04]  /*0b70*/  IMAD.WIDE.U32 R8, R5, R24, R16 ;  /* 0x0000001805087225 */ /* 0x000fc800078e0010 */
[----:B------:R-:W2:Y:S01]  /*0b80*/  LDC R20, c[0x0][0x608] ;  /* 0x00018200ff147b82 */ /* 0x000ea20000000800 */
[----:B------:R-:W-:Y:S02]  /*0b90*/  IMAD R10, R3, R24, RZ ;  /* 0x00000018030a7224 */ /* 0x000fe400078e02ff */
[----:B------:R-:W-:Y:S02]  /*0ba0*/  IMAD.MOV.U32 R3, RZ, RZ, -0x1 ;  /* 0xffffffffff037424 */ /* 0x000fe400078e00ff */
[----:B------:R-:W-:-:S03]  /*0bb0*/  IMAD R5, R5, R25, R10 ;  /* 0x0000001905057224 */ /* 0x000fc600078e020a */
[----:B------:R-:W3:Y:S01]  /*0bc0*/  LDC R26, c[0x0][0x658] ;  /* 0x00019600ff1a7b82 */ /* 0x000ee20000000800 */
[----:B------:R-:W-:Y:S01]  /*0bd0*/  IMAD.IADD R5, R9, 0x1, R5 ;  /* 0x0000000109057824 */ /* 0x000fe200078e0205 */
[----:B0-----:R-:W-:-:S04]  /*0be0*/  ISETP.NE.U32.AND P0, PT, R28, RZ, PT ;  /* 0x000000ff1c00720c */ /* 0x001fc80003f05070 */
[----:B------:R-:W-:Y:S02]  /*0bf0*/  ISETP.NE.AND.EX P0, PT, R29, RZ, PT, P0 ;  /* 0x000000ff1d00720c */ /* 0x000fe40003f05300 */
[----:B------:R-:W0:Y:S01]  /*0c00*/  LDC R24, c[0x0][0x600] ;  /* 0x00018000ff187b82 */ /* 0x000e220000000800 */
[-CC-:B-1----:R-:W-:Y:S02]  /*0c10*/  SHF.R.U64 R12, R8, R22.reuse, R5.reuse ;  /* 0x00000016080c7219 */ /* 0x182fe40000001205 */
[----:B------:R-:W-:-:S05]  /*0c20*/  SHF.R.U32.HI R5, RZ, R22, R5 ;  /* 0x00000016ff057219 */ /* 0x000fca0000011605 */
[----:B------:R-:W1:Y:S01]  /*0c30*/  LDC R15, c[0x0][0x648] ;  /* 0x00019200ff0f7b82 */ /* 0x000e620000000800 */
[-CC-:B--2---:R-:W-:Y:S02]  /*0c40*/  SHF.R.U64 R22, R12, R20.reuse, R5.reuse ;  /* 0x000000140c167219 */ /* 0x184fe40000001205 */
[----:B------:R-:W-:-:S05]  /*0c50*/  SHF.R.U32.HI R5, RZ, R20, R5 ;  /* 0x00000014ff057219 */ /* 0x000fca0000011605 */
[----:B------:R-:W2:Y:S01]  /*0c60*/  LDC R23, c[0x0][0x638] ;  /* 0x00018e00ff177b82 */ /* 0x000ea20000000800 */
[-CC-:B---3--:R-:W-:Y:S02]  /*0c70*/  SHF.R.U64 R20, R22, R26.reuse, R5.reuse ;  /* 0x0000001a16147219 */ /* 0x188fe40000001205 */
[-C--:B------:R-:W-:Y:S02]  /*0c80*/  SHF.L.U32 R3, R3, R26.reuse, RZ ;  /* 0x0000001a03037219 */ /* 0x080fe400000006ff */
[----:B------:R-:W-:Y:S01]  /*0c90*/  SHF.R.U32.HI R5, RZ, R26, R5 ;  /* 0x0000001aff057219 */ /* 0x000fe20000011605 */
[----:B------:R-:W-:Y:S01]  /*0ca0*/  IMAD.MOV.U32 R4, RZ, RZ, R20 ;  /* 0x000000ffff047224 */ /* 0x000fe200078e0014 */
[----:B------:R-:W-:Y:S01]  /*0cb0*/  LOP3.LUT R7, RZ, R3, RZ, 0x33, !PT ;  /* 0x00000003ff077212 */ /* 0x000fe200078e33ff */
[----:B------:R-:W3:Y:S01]  /*0cc0*/  LDC R25, c[0x0][0x610] ;  /* 0x00018400ff197b82 */ /* 0x000ee20000000800 */
[----:B------:R-:W-:Y:S05]  /*0cd0*/  @!P0 BRA `(.L_x_10) ;  /* 0x0000000000288947 */ /* 0x000fea0003800000 */
[----:B------:R-:W4:Y:S02]  /*0ce0*/  LDC R3, c[0x0][0x64c] ;  /* 0x00019300ff037b82 */ /* 0x000f240000000800 */
[----:B----4-:R-:W-:-:S05]  /*0cf0*/  IADD3 R3, P0, R20, R3, RZ ;  /* 0x0000000314037210 */ /* 0x010fca0007f1e0ff */
        /* <DEDUP_REMOVED lines=8> */
.L_x_10:
[----:B-1----:R-:W-:Y:S02]  /*0d80*/  SHF.R.U64 R5, R4, R15, R5 ;  /* 0x0000000f04057219 */ /* 0x002fe40000001205 */
[----:B------:R-:W-:Y:S01]  /*0d90*/  LOP3.LUT R4, R22, R7, RZ, 0xc0, !PT ;  /* 0x0000000716047212 */ /* 0x000fe200078ec0ff */
[----:B0-----:R-:W-:Y:S01]  /*0da0*/  VIADD R7, R24, 0xffffffff ;  /* 0xffffffff18077836 */ /* 0x001fe20000000000 */
[----:B------:R-:W-:Y:S01]  /*0db0*/  SHF.L.U32 R3, R21, R26, RZ ;  /* 0x0000001a15037219 */ /* 0x000fe200000006ff */
[----:B------:R-:W-:Y:S01]  /*0dc0*/  IMAD.MOV R8, RZ, RZ, -R5 ;  /* 0x000000ffff087224 */ /* 0x000fe200078e0a05 */
[----:B------:R-:W-:Y:S02]  /*0dd0*/  SEL R6, R6, R27, !P1 ;  /* 0x0000001b06067207 */ /* 0x000fe40004800000 */
[----:B------:R-:W-:Y:S01]  /*0de0*/  LOP3.LUT R7, R12, R7, RZ, 0xc0, !PT ;  /* 0x000000070c077212 */ /* 0x000fe200078ec0ff */
[----:B------:R-:W-:Y:S02]  /*0df0*/  IMAD R5, R3, R5, R4 ;  /* 0x0000000503057224 */ /* 0x000fe400078e0204 */
[----:B--2---:R-:W-:-:S02]  /*0e00*/  IMAD R3, R8, R23, R20 ;  /* 0x0000001708037224 */ /* 0x004fc400078e0214 */
[----:B---3--:R-:W-:Y:S02]  /*0e10*/  IMAD R6, R5, R25, R6 ;  /* 0x0000001905067224 */ /* 0x008fe400078e0206 */
[----:B------:R-:W-:Y:S02]  /*0e20*/  IMAD R101, R3, R24, R7 ;  /* 0x0000001803657224 */ /* 0x000fe400078e0207 */
[----:B------:R-:W-:-:S03]  /*0e30*/  IMAD.MOV.U32 R4, RZ, RZ, 0x1 ;  /* 0x00000001ff047424 */ /* 0x000fc600078e00ff */
[----:B------:R-:W-:Y:S02]  /*0e40*/  SEL R100, R101, R6, !P1 ;  /* 0x0000000665647207 */ /* 0x000fe40004800000 */
[----:B------:R-:W-:Y:S02]  /*0e50*/  PRMT R3, R4, 0x7610, R3 ;  /* 0x0000761004037816 */ /* 0x000fe40000000003 */
[----:B------:R-:W-:-:S07]  /*0e60*/  SEL R101, R6, R101, !P1 ;  /* 0x0000006506657207 */ /* 0x000fce0004800000 */
.L_x_8:
[----:B------:R-:W-:-:S08]  /*0e70*/  NOP ;  /* 0x0000000000007918 */ /* 0x000fd00000000000 */
[----:B------:R-:W0:Y:S02]  /*0e80*/  USETMAXREG.TRY_ALLOC.CTAPOOL UP0, 0xe8 ;  /* 0x000000e8000079c8 */ /* 0x000e240008000600 */
[----:B0-----:R-:W-:-:S13]  /*0e90*/  PLOP3.LUT P0, PT, PT, PT, UP0, 0x80, 0x0 ;  /* 0x000000000000781c */ /* 0x001fda0003f0f008 */
[----:B------:R-:W-:Y:S05]  /*0ea0*/  @!P0 BRA `(.L_x_8) ;  /* 0xfffffffc00f08947 */ /* 0x000fea000383ffff */
[----:B------:R-:W-:Y:S01]  /*0eb0*/  ULDC.64 UR4, c[0x0][0x598] ;  /* 0x0001660000047ab9 */ /* 0x000fe20000000a00 */
[----:B------:R-:W-:Y:S01]  /*0ec0*/  ULDC.64 UR36, c[0x0][0x208] ;  /* 0x0000820000247ab9 */ /* 0x000fe20000000a00 */
[----:B------:R-:W-:-:S04]  /*0ed0*/  ISETP.NE.U32.AND P0, PT, RZ, UR4, PT ;  /* 0x00000004ff007c0c */ /* 0x000fc8000bf05070 */
[----:B------:R-:W-:-:S13]  /*0ee0*/  ISETP.NE.AND.EX P0, PT, RZ, UR5, PT, P0 ;  /* 0x00000005ff007c0c */ /* 0x000fda000bf05300 */
[----:B------:R-:W-:Y:S05]  /*0ef0*/  @!P0 BRA `(.L_x_11) ;  /* 0x00000000001c8947 */ /* 0x000fea0003800000 */
[----:B------:R-:W0:Y:S02]  /*0f00*/  LDC.64 R4, c[0x0][0x598] ;  /* 0x00016600ff047b82 */ /* 0x000e240000000a00 */
[----:B0-----:R-:W2:Y:S02]  /*0f10*/  LDG.E.64 R4, desc[UR36][R4.64] ;  /* 0x0000002404047981 */ /* 0x001ea4000c1e1b00 */
[----:B--2---:R-:W-:-:S04]  /*0f20*/  ISETP.NE.U32.AND P0, PT, R4, RZ, PT ;  /* 0x000000ff0400720c */ /* 0x004fc80003f05070 */
[----:B------:R-:W-:-:S13]  /*0f30*/  ISETP.NE.AND.EX P0, PT, R5, RZ, PT, P0 ;  /* 0x000000ff0500720c */ /* 0x000fda0003f05300 */
[----:B------:R-:W-:Y:S05]  /*0f40*/  @!P0 BRA `(.L_x_11) ;  /* 0x0000000000088947 */ /* 0x000fea0003800000 */
[----:B------:R0:W5:Y:S01]  /*0f50*/  LD.E R88, desc[UR36][R4.64] ;  /* 0x0000002404587980 */ /* 0x000162000c101900 */
[----:B------:R-:W-:Y:S05]  /*0f60*/  BRA `(.L_x_12) ;  /* 0x0000000000247947 */ /* 0x000fea0003800000 */
.L_x_11:
[----:B------:R-:W-:Y:S02]  /*0f70*/  ULDC.64 UR4, c[0x0][0x588] ;  /* 0x0001620000047ab9 */ /* 0x000fe40000000a00 */
[----:B------:R-:W-:-:S04]  /*0f80*/  ISETP.NE.U32.AND P0, PT, RZ, UR4, PT ;  /* 0x00000004ff007c0c */ /* 0x000fc8000bf05070 */
[----:B------:R-:W-:-:S13]  /*0f90*/  ISETP.NE.AND.EX P0, PT, RZ, UR5, PT, P0 ;  /* 0x00000005ff007c0c */ /* 0x000fda000bf05300 */
[----:B------:R-:W-:Y:S05]  /*0fa0*/  @!P0 BRA `(.L_x_13) ;  /* 0x00000000000c8947 */ /* 0x000fea0003800000 */
[----:B------:R-:W0:Y:S02]  /*0fb0*/  LDC.64 R88, c[0x0][0x588] ;  /* 0x00016200ff587b82 */ /* 0x000e240000000a00 */
[----:B0-----:R1:W5:Y:S01]  /*0fc0*/  LDG.E R88, desc[UR36][R88.64] ;  /* 0x0000002458587981 */ /* 0x001362000c1e1900 */
[----:B------:R-:W-:Y:S05]  /*0fd0*/  BRA `(.L_x_12) ;  /* 0x0000000000087947 */ /* 0x000fea0003800000 */
.L_x_13:
[----:B------:R-:W-:Y:S02]  /*0fe0*/  ULDC UR4, c[0x0][0x580] ;  /* 0x0001600000047ab9 */ /* 0x000fe40000000800 */
[----:B------:R-:W-:-:S07]  /*0ff0*/  IMAD.U32 R88, RZ, RZ, UR4 ;  /* 0x00000004ff587e24 */ /* 0x000fce000f8e00ff */
.L_x_12:
[----:B------:R-:W-:Y:S02]  /*1000*/  ULDC.64 UR4, c[0x0][0x5a0] ;  /* 0x0001680000047ab9 */ /* 0x000fe40000000a00 */
[----:B------:R-:W-:-:S04]  /*1010*/  ISETP.NE.U32.AND P0, PT, RZ, UR4, PT ;  /* 0x00000004ff007c0c */ /* 0x000fc8000bf05070 */
[----:B------:R-:W-:-:S13]  /*1020*/  ISETP.NE.AND.EX P0, PT, RZ, UR5, PT, P0 ;  /* 0x00000005ff007c0c */ /* 0x000fda000bf05300 */
[----:B------:R-:W-:Y:S05]  /*1030*/  @!P0 BRA `(.L_x_14) ;  /* 0x00000000001c8947 */ /* 0x000fea0003800000 */
[----:B0-----:R-:W0:Y:S02]  /*1040*/  LDC.64 R4, c[0x0][0x5a0] ;  /* 0x00016800ff047b82 */ /* 0x001e240000000a00 */
[----:B0-----:R-:W2:Y:S02]  /*1050*/  LDG.E.64 R4, desc[UR36][R4.64] ;  /* 0x0000002404047981 */ /* 0x001ea4000c1e1b00 */
[----:B--2---:R-:W-:-:S04]  /*1060*/  ISETP.NE.U32.AND P0, PT, R4, RZ, PT ;  /* 0x000000ff0400720c */ /* 0x004fc80003f05070 */
[----:B------:R-:W-:-:S13]  /*1070*/  ISETP.NE.AND.EX P0, PT, R5, RZ, PT, P0 ;  /* 0x000000ff0500720c */ /* 0x000fda0003f05300 */
[----:B------:R-:W-:Y:S05]  /*1080*/  @!P0 BRA `(.L_x_14) ;  /* 0x0000000000088947 */ /* 0x000fea0003800000 */
[----:B-1----:R0:W5:Y:S01]  /*1090*/  LD.E R89, desc[UR36][R4.64] ;  /* 0x0000002404597980 */ /* 0x002162000c101900 */
[----:B------:R-:W-:Y:S05]  /*10a0*/  BRA `(.L_x_15) ;  /* 0x0000000000247947 */ /* 0x000fea0003800000 */
.L_x_14:
[----:B------:R-:W-:Y:S02]  /*10b0*/  ULDC.64 UR4, c[0x0][0x590] ;  /* 0x0001640000047ab9 */ /* 0x000fe40000000a00 */
[----:B------:R-:W-:-:S04]  /*10c0*/  ISETP.NE.U32.AND P0, PT, RZ, UR4, PT ;  /* 0x00000004ff007c0c */ /* 0x000fc8000bf05070 */
[----:B------:R-:W-:-:S13]  /*10d0*/  ISETP.NE.AND.EX P0, PT, RZ, UR5, PT, P0 ;  /* 0x00000005ff007c0c */ /* 0x000fda000bf05300 */
[----:B------:R-:W-:Y:S05]  /*10e0*/  @!P0 BRA `(.L_x_16) ;  /* 0x00000000000c8947 */ /* 0x000fea0003800000 */
[----:B0-----:R-:W1:Y:S02]  /*10f0*/  LDC.64 R4, c[0x0][0x590] ;  /* 0x00016400ff047b82 */ /* 0x001e640000000a00 */
[----:B-1----:R1:W5:Y:S01]  /*1100*/  LDG.E R89, desc[UR36][R4.64] ;  /* 0x0000002404597981 */ /* 0x002362000c1e1900 */
[----:B------:R-:W-:Y:S05]  /*1110*/  BRA `(.L_x_15) ;  /* 0x0000000000087947 */ /* 0x000fea0003800000 */
.L_x_16:
[----:B------:R-:W-:Y:S02]  /*1120*/  ULDC UR4, c[0x0][0x584] ;  /* 0x0001610000047ab9 */ /* 0x000fe40000000800 */
[----:B-1----:R-:W-:-:S07]  /*1130*/  IMAD.U32 R89, RZ, RZ, UR4 ;  /* 0x00000004ff597e24 */ /* 0x002fce000f8e00ff */
.L_x_15:
[----:B------:R-:W-:-:S13]  /*1140*/  LOP3.LUT P0, RZ, R3, 0xff, RZ, 0xc0, !PT ;  /* 0x000000ff03ff7812 */ /* 0x000fda000780c0ff */
[----:B------:R-:W-:Y:S05]  /*1150*/  @!P0 EXIT ;  /* 0x000000000000894d */ /* 0x000fea0003800000 */
[----:B------:R-:W2:Y:S01]  /*1160*/  LDC R92, c[0x0][0x658] ;  /* 0x00019600ff5c7b82 */ /* 0x000ea20000000800 */
[----:B------:R-:W-:Y:S01]  /*1170*/  ULDC.64 UR6, c[0x0][0x288] ;  /* 0x0000a20000067ab9 */ /* 0x000fe20000000a00 */
[----:B------:R-:W-:Y:S01]  /*1180*/  LOP3.LUT R14, R14, 0x1, RZ, 0xc0, !PT ;  /* 0x000000010e0e7812 */ /* 0x000fe200078ec0ff */
[----:B------:R-:W-:Y:S01]  /*1190*/  UIADD3 UR4, UR7, 0x3f, URZ ;  /* 0x0000003f07047890 */ /* 0x000fe2000fffe03f */
[----:B------:R-:W-:Y:S01]  /*11a0*/  SHF.R.U32.HI R3, RZ, 0x2, R94 ;  /* 0x00000002ff037819 */ /* 0x000fe2000001165e */
[----:B01----:R-:W-:Y:S01]  /*11b0*/  IMAD.MOV.U32 R5, RZ, RZ, -0x1 ;  /* 0xffffffffff057424 */ /* 0x003fe200078e00ff */
[----:B------:R-:W-:Y:S01]  /*11c0*/  SHF.R.U32.HI R0, RZ, 0x1, R0 ;  /* 0x00000001ff007819 */ /* 0x000fe20000011600 */
[----:B------:R-:W-:Y:S01]  /*11d0*/  USHF.R.S32.HI UR5, URZ, 0x1f, UR4 ;  /* 0x0000001f3f057899 */ /* 0x000fe20008011404 */
[----:B------:R-:W0:Y:S01]  /*11e0*/  LDC.64 R90, c[0x0][0x5c8] ;  /* 0x00017200ff5a7b82 */ /* 0x000e220000000a00 */
[----:B------:R-:W-:Y:S01]  /*11f0*/  IMAD.SHL.U32 R22, R14, 0x40, RZ ;  /* 0x000000400e167824 */ /* 0x000fe200078e00ff */
[----:B------:R-:W-:Y:S01]  /*1200*/  LOP3.LUT R3, R3, 0x7, RZ, 0xc0, !PT ;  /* 0x0000000703037812 */ /* 0x000fe200078ec0ff */
[----:B------:R-:W-:Y:S01]  /*1210*/  ULEA.HI UR5, UR5, UR4, URZ, 0x6 ;  /* 0x0000000405057291 */ /* 0x000fe2000f8f303f */
[----:B------:R-:W-:Y:S01]  /*1220*/  LOP3.LUT R0, R0, 0x30, RZ, 0xc0, !PT ;  /* 0x0000003000007812 */ /* 0x000fe200078ec0ff */
[----:B------:R-:W-:Y:S01]  /*1230*/  IMAD.MOV.U32 R7, RZ, RZ, 0x1 ;  /* 0x00000001ff077424 */ /* 0x000fe200078e00ff */
[--C-:B------:R-:W-:Y:S01]  /*1240*/  LOP3.LUT R22, R22, 0x40, R3.reuse, 0xe2, !PT ;  /* 0x0000004016167812 */ /* 0x100fe200078ee203 */
[----:B------:R-:W-:Y:S01]  /*1250*/  USHF.R.S32.HI UR43, URZ, 0x6, UR5 ;  /* 0x000000063f2b7899 */ /* 0x000fe20008011405 */
[----:B------:R-:W1:Y:S01]  /*1260*/  LDC R96, c[0x0][0x600] ;  /* 0x00018000ff607b82 */ /* 0x000e620000000800 */
[----:B------:R-:W-:Y:S01]  /*1270*/  IADD3 R3, RZ, -R0, -R3 ;  /* 0x80000000ff037210 */ /* 0x000fe20007ffe803 */
[----:B------:R-:W-:Y:S01]  /*1280*/  IMAD.U32 R4, RZ, RZ, UR6 ;  /* 0x00000006ff047e24 */ /* 0x000fe2000f8e00ff */
[C---:B------:R-:W-:Y:S01]  /*1290*/  LOP3.LUT R93, R94.reuse, 0x3, RZ, 0xc0, !PT ;  /* 0x000000035e5d7812 */ /* 0x040fe200078ec0ff */
[----:B------:R-:W-:Y:S01]  /*12a0*/  UISETP.LT.AND UP0, UPT, UR43, 0x1, UPT ;  /* 0x000000012b00788c */ /* 0x000fe2000bf01270 */
[----:B------:R-:W-:Y:S01]  /*12b0*/  LOP3.LUT R95, R94, 0x80, RZ, 0xc0, !PT ;  /* 0x000000805e5f7812 */ /* 0x000fe200078ec0ff */
[----:B------:R-:W-:Y:S01]  /*12c0*/  IMAD R3, R14, -0x40, R3 ;  /* 0xffffffc00e037824 */ /* 0x000fe200078e0203 */
[----:B------:R-:W-:Y:S01]  /*12d0*/  ULDC UR4, c[0x0][0x284] ;  /* 0x0000a10000047ab9 */ /* 0x000fe20000000800 */
[----:B--2---:R-:W-:Y:S01]  /*12e0*/  SHF.L.U32 R5, R5, R92, RZ ;  /* 0x0000005c05057219 */ /* 0x004fe200000006ff */
[----:B------:R-:W-:Y:S01]  /*12f0*/  USEL UR44, UR43, 0x1, UP0 ;  /* 0x000000012b2c7887 */ /* 0x000fe20008000000 */
[----:B------:R-:W-:Y:S01]  /*1300*/  IMAD R93, R93, -0x2, R4 ;  /* 0xfffffffe5d5d7824 */ /* 0x000fe200078e0204 */
[----:B------:R-:W-:Y:S01]  /*1310*/  LOP3.LUT R22, R22, R0, RZ, 0xfc, !PT ;  /* 0x0000000016167212 */ /* 0x000fe200078efcff */
[----:B------:R-:W-:Y:S01]  /*1320*/  IMAD.SHL.U32 R94, R94, 0x2, RZ ;  /* 0x000000025e5e7824 */ /* 0x000fe200078e00ff */
[----:B------:R-:W-:Y:S01]  /*1330*/  SHF.L.U32 R92, R7, R92, RZ ;  /* 0x0000005c075c7219 */ /* 0x000fe200000006ff */
[----:B------:R-:W-:Y:S01]  /*1340*/  VIADD R98, R3, UR4 ;  /* 0x0000000403627c36 */ /* 0x000fe20008000000 */
[----:B------:R-:W-:Y:S01]  /*1350*/  LOP3.LUT R103, R18, 0x1, RZ, 0xfc, !PT ;  /* 0x0000000112677812 */ /* 0x000fe200078efcff */
[----:B------:R-:W-:Y:S01]  /*1360*/  IMAD.MOV.U32 R23, RZ, RZ, RZ ;  /* 0x000000ffff177224 */ /* 0x000fe200078e00ff */
[C---:B0-----:R-:W-:Y:S01]  /*1370*/  SHF.L.U64.HI R91, R90.reuse, 0x3, R91 ;  /* 0x000000035a5b7819 */ /* 0x041fe2000001025b */
[----:B------:R-:W-:Y:S01]  /*1380*/  IMAD.SHL.U32 R90, R90, 0x8, RZ ;  /* 0x000000085a5a7824 */ /* 0x000fe200078e00ff */
[----:B------:R-:W-:Y:S01]  /*1390*/  SHF.R.U32.HI R95, RZ, 0x7, R95 ;  /* 0x00000007ff5f7819 */ /* 0x000fe2000001165f */
[----:B------:R-:W-:Y:S01]  /*13a0*/  UIADD3 UR44, UR43, -UR44, URZ ;  /* 0x8000002c2b2c7290 */ /* 0x000fe2000fffe03f */
[----:B------:R-:W-:Y:S01]  /*13b0*/  LOP3.LUT R97, RZ, R5, RZ, 0x33, !PT ;  /* 0x00000005ff617212 */ /* 0x000fe200078e33ff */
[----:B------:R-:W-:Y:S01]  /*13c0*/  UMOV UR40, URZ ;  /* 0x0000003f00287c82 */ /* 0x000fe20008000000 */
[----:B------:R-:W-:Y:S01]  /*13d0*/  UMOV UR42, URZ ;  /* 0x0000003f002a7c82 */ /* 0x000fe20008000000 */
[----:B-1----:R-:W-:-:S08]  /*13e0*/  VIADD R96, R96, 0xffffffff ;  /* 0xffffffff60607836 */ /* 0x002fd00000000000 */
.L_x_162:
[----:B0-----:R-:W0:Y:S01]  /*13f0*/  SHFL.IDX PT, R0, R95, RZ, 0x1f ;  /* 0x00001fff5f007589 */ /* 0x001e2200000e0000 */
[----:B-1----:R-:W1:Y:S01]  /*1400*/  S2UR UR7, SR_CgaCtaId ;  /* 0x00000000000779c3 */ /* 0x002e620000008800 */
[----:B------:R-:W-:Y:S01]  /*1410*/  UMOV UR6, 0x400 ;  /* 0x0000040000067882 */ /* 0x000fe20000000000 */
[----:B0-----:R-:W-:Y:S01]  /*1420*/  R2UR UR4, R0 ;  /* 0x00000000000472ca */ /* 0x001fe200000e0000 */
[----:B-1----:R-:W-:-:S12]  /*1430*/  ULEA UR6, UR7, UR6, 0x18 ;  /* 0x0000000607067291 */ /* 0x002fd8000f8ec03f */
[----:B------:R-:W-:-:S04]  /*1440*/  ULEA.HI UR5, UR4, UR4, URZ, 0x1 ;  /* 0x0000000404057291 */ /* 0x000fc8000f8f083f */
[----:B------:R-:W-:-:S04]  /*1450*/  ULOP3.LUT UR5, UR5, 0x7fffe, URZ, 0xc0, !UPT ;  /* 0x0007fffe05057892 */ /* 0x000fc8000f8ec03f */
[----:B------:R-:W-:-:S03]  /*1460*/  UIADD3 UR5, UR4, -UR5, URZ ;  /* 0x8000000504057290 */ /* 0x000fc6000fffe03f */
[----:B------:R-:W-:Y:S01]  /*1470*/  ULDC UR4, c[0x0][0x28c] ;  /* 0x0000a30000047ab9 */ /* 0x000fe20000000800 */
[----:B------:R-:W-:Y:S01]  /*1480*/  ULEA UR5, UR5, UR6, 0xd ;  /* 0x0000000605057291 */ /* 0x000fe2000f8e683f */
[----:B------:R-:W-:-:S03]  /*1490*/  ISETP.LT.AND P0, PT, RZ, UR4, PT ;  /* 0x00000004ff007c0c */ /* 0x000fc6000bf01270 */
[----:B------:R-:W-:-:S04]  /*14a0*/  UIADD3 UR5, UR5, 0x100, URZ ;  /* 0x0000010005057890 */ /* 0x000fc8000fffe03f */
[----:B------:R-:W-:-:S04]  /*14b0*/  USHF.R.U32.HI UR5, URZ, 0x4, UR5 ;  /* 0x000000043f057899 */ /* 0x000fc80008011605 */
[----:B------:R-:W-:Y:S02]  /*14c0*/  ULOP3.LUT UR45, UR5, 0x3fff, URZ, 0xc0, !UPT ;  /* 0x00003fff052d7892 */ /* 0x000fe4000f8ec03f */
[----:B--2345:R-:W-:Y:S10]  /*14d0*/  @P0 BRA `(.L_x_17) ;  /* 0x0000000000400947 */ /* 0x03cff40003800000 */
[----:B------:R-:W-:Y:S01]  /*14e0*/  MOV R0, 0x0 ;  /* 0x0000000000007802 */ /* 0x000fe20000000f00 */
[----:B------:R-:W-:Y:S01]  /*14f0*/  ULDC.64 UR4, c[0x4][0x68] ;  /* 0x01001a0000047ab9 */ /* 0x000fe20000000a00 */
[----:B------:R-:W-:Y:S01]  /*1500*/  ULDC.64 UR6, c[0x4][0x8] ;  /* 0x0100020000067ab9 */ /* 0x000fe20000000a00 */
[----:B------:R-:W-:Y:S01]  /*1510*/  IMAD.U32 R4, RZ, RZ, UR4 ;  /* 0x00000004ff047e24 */ /* 0x000fe2000f8e00ff */
[----:B------:R0:W1:Y:S01]  /*1520*/  LDC.64 R14, c[0x4][R0] ;  /* 0x01000000000e7b82 */ /* 0x0000620000000a00 */
[----:B------:R-:W-:Y:S01]  /*1530*/  IMAD.U32 R5, RZ, RZ, UR5 ;  /* 0x00000005ff057e24 */ /* 0x000fe2000f8e00ff */
[----:B------:R-:W-:Y:S01]  /*1540*/  ULDC.64 UR4, c[0x4][0x70] ;  /* 0x01001c0000047ab9 */ /* 0x000fe20000000a00 */
[----:B------:R-:W-:Y:S02]  /*1550*/  IMAD.U32 R10, RZ, RZ, UR6 ;  /* 0x00000006ff0a7e24 */ /* 0x000fe4000f8e00ff */
[----:B------:R-:W-:Y:S02]  /*1560*/  IMAD.U32 R6, RZ, RZ, UR4 ;  /* 0x00000004ff067e24 */ /* 0x000fe4000f8e00ff */
[----:B------:R-:W-:-:S02]  /*1570*/  IMAD.U32 R7, RZ, RZ, UR5 ;  /* 0x00000005ff077e24 */ /* 0x000fc4000f8e00ff */
[----:B------:R-:W-:Y:S02]  /*1580*/  IMAD.U32 R11, RZ, RZ, UR7 ;  /* 0x00000007ff0b7e24 */ /* 0x000fe4000f8e00ff */
[----:B------:R-:W-:Y:S02]  /*1590*/  IMAD.MOV.U32 R8, RZ, RZ, 0x1e1 ;  /* 0x000001e1ff087424 */ /* 0x000fe400078e00ff */
[----:B------:R-:W-:Y:S02]  /*15a0*/  IMAD.MOV.U32 R12, RZ, RZ, 0x1 ;  /* 0x00000001ff0c7424 */ /* 0x000fe400078e00ff */
[----:B0-----:R-:W-:-:S07]  /*15b0*/  IMAD.MOV.U32 R13, RZ, RZ, RZ ;  /* 0x000000ffff0d7224 */ /* 0x001fce00078e00ff */
[----:B------:R-:W-:-:S07]  /*15c0*/  LEPC R20, `(.L_x_17) ;  /* 0x000000001014794e */ /* 0x000fce0000000000 */
[----:B-1---5:R-:W-:Y:S05]  /*15d0*/  CALL.ABS.NOINC R14 ;  /* 0x000000000e007343 */ /* 0x022fea0003c00000 */
.L_x_17:
[----:B------:R-:W-:-:S13]  /*15e0*/  ISETP.NE.AND P0, PT, R103, 0x3, PT ;  /* 0x000000036700780c */ /* 0x000fda0003f05270 */
[----:B------:R-:W-:Y:S05]  /*15f0*/  @!P0 BRA `(.L_x_18) ;  /* 0x0000000000048947 */ /* 0x000fea0003800000 */
[----:B------:R-:W-:Y:S01]  /*1600*/  BPT.TRAP 0x1 ;  /* 0x000000040000795c */ /* 0x000fe20000300000 */
.L_x_18:
[----:B------:R-:W0:Y:S01]  /*1610*/  S2UR UR5, SR_CgaCtaId ;  /* 0x00000000000579c3 */ /* 0x000e220000008800 */
[----:B------:R-:W-:Y:S01]  /*1620*/  UMOV UR4, 0x400 ;  /* 0x0000040000047882 */ /* 0x000fe20000000000 */
[----:B------:R-:W-:Y:S02]  /*1630*/  IMAD.U32 R0, RZ, RZ, UR40 ;  /* 0x00000028ff007e24 */ /* 0x000fe4000f8e00ff */
[----:B------:R-:W-:-:S03]  /*1640*/  IMAD.U32 R3, RZ, RZ, UR42 ;  /* 0x0000002aff037e24 */ /* 0x000fc6000f8e00ff */
[----:B------:R-:W-:Y:S01]  /*1650*/  SHF.L.U32 R0, R0, 0x1f, RZ ;  /* 0x0000001f00007819 */ /* 0x000fe200000006ff */
[----:B0-----:R-:W-:-:S06]  /*1660*/  ULEA UR4, UR5, UR4, 0x18 ;  /* 0x0000000405047291 */ /* 0x001fcc000f8ec03f */
[----:B------:R-:W-:-:S04]  /*1670*/  IMAD.U32 R6, RZ, RZ, UR4 ;  /* 0x00000004ff067e24 */ /* 0x000fc8000f8e00ff */
[----:B------:R-:W-:-:S04]  /*1680*/  IMAD R3, R3, 0x8, R6 ;  /* 0x0000000803037824 */ /* 0x000fc800078e0206 */
[----:B------:R0:W1:Y:S01]  /*1690*/  SYNCS.PHASECHK.TRANS64.TRYWAIT P1, [R3+URZ], R0 ;  /* 0x00000000030075a7 */ /* 0x000062000802017f */
[----:B------:R-:W-:Y:S05]  /*16a0*/  @!P0 BRA `(.L_x_19) ;  /* 0x0000000000048947 */ /* 0x000fea0003800000 */
[----:B------:R-:W-:Y:S01]  /*16b0*/  BPT.TRAP 0x1 ;  /* 0x000000040000795c */ /* 0x000fe20000300000 */
.L_x_19:
[----:B------:R-:W-:-:S05]  /*16c0*/  IMAD.U32 R4, RZ, RZ, UR44 ;  /* 0x0000002cff047e24 */ /* 0x000fca000f8e00ff */
[----:B------:R-:W-:Y:S01]  /*16d0*/  ISETP.GE.AND P2, PT, R4, 0x1, PT ;  /* 0x000000010400780c */ /* 0x000fe20003f46270 */
[----:B-1----:R-:W-:-:S12]  /*16e0*/  @P1 BRA `(.L_x_20) ;  /* 0x0000000000081947 */ /* 0x002fd80003800000 */
[----:B------:R-:W1:Y:S02]  /*16f0*/  SYNCS.PHASECHK.TRANS64.TRYWAIT P1, [R3+URZ], R0 ;  /* 0x00000000030075a7 */ /* 0x000e64000802017f */
[----:B-1----:R-:W-:Y:S05]  /*1700*/  @!P1 BRA `(.L_x_21) ;  /* 0x0000006400789947 */ /* 0x002fea0003800000 */
.L_x_20:
[----:B------:R-:W-:Y:S05]  /*1710*/  WARPSYNC.ALL ;  /* 0x0000000000007948 */ /* 0x000fea0003800000 */
[----:B------:R-:W-:Y:S01]  /*1720*/  R2UR UR4, R6 ;  /* 0x00000000060472ca */ /* 0x000fe200000e0000 */
[----:B------:R-:W-:Y:S01]  /*1730*/  ULEA UR5, UR42, UR45, 0xa ;  /* 0x0000002d2a057291 */ /* 0x000fe2000f8e503f */
[----:B------:R-:W-:Y:S01]  /*1740*/  WARPGROUP.ARRIVE ;  /* 0x00000000000079c5 */ /* 0x000fe20000000000 */
[----:B------:R-:W-:Y:S01]  /*1750*/  UMOV UR9, 0x40000040 ;  /* 0x4000004000097882 */ /* 0x000fe20000000000 */
[----:B------:R-:W-:-:S04]  /*1760*/  UMOV UR11, 0x40000040 ;  /* 0x40000040000b7882 */ /* 0x000fc80000000000 */
[----:B------:R-:W-:-:S05]  /*1770*/  UMOV UR8, UR5 ;  /* 0x0000000500087c82 */ /* 0x000fca0008000000 */
[----:B------:R-:W-:-:S04]  /*1780*/  UIADD3 UR4, UR4, 0xc100, URZ ;  /* 0x0000c10004047890 */ /* 0x000fc8000fffe03f */
[----:B------:R-:W-:-:S04]  /*1790*/  USHF.R.U32.HI UR4, URZ, 0x4, UR4 ;  /* 0x000000043f047899 */ /* 0x000fc80008011604 */
[----:B------:R-:W-:-:S04]  /*17a0*/  ULOP3.LUT UR4, UR4, 0x3fff, URZ, 0xc0, !UPT ;  /* 0x00003fff04047892 */ /* 0x000fc8000f8ec03f */
[----:B------:R-:W-:-:S04]  /*17b0*/  ULOP3.LUT UR4, UR4, 0x2000000, URZ, 0xfc, !UPT ;  /* 0x0200000004047892 */ /* 0x000fc8000f8efc3f */
[----:B------:R-:W-:-:S07]  /*17c0*/  ULEA UR6, UR42, UR4, 0xa ;  /* 0x000000042a067291 */ /* 0x000fce000f8e503f */
[----:B------:R-:W-:Y:S02]  /*17d0*/  UMOV UR10, UR6 ;  /* 0x00000006000a7c82 */ /* 0x000fe40008000000 */
[----:B------:R-:W-:Y:S01]  /*17e0*/  HGMMA.64x128x16.F32 R24, gdesc[UR8].tnspA.tnspB, RZ, !UPT, gsb0 ;  /* 0x61e00000081879f0 */ /* 0x000fe2000c0008ff */
[----:B------:R-:W-:Y:S02]  /*17f0*/  UIADD3 UR8, UR5, 0x80, URZ ;  /* 0x0000008005087890 */ /* 0x000fe4000fffe03f */
[----:B------:R-:W-:Y:S01]  /*1800*/  UIADD3 UR10, UR6, 0x80, URZ ;  /* 0x00000080060a7890 */ /* 0x000fe2000fffe03f */
[----:B------:R-:W-:Y:S01]  /*1810*/  UMOV UR9, 0x40000040 ;  /* 0x4000004000097882 */ /* 0x000fe20000000000 */
[----:B------:R-:W-:Y:S01]  /*1820*/  UMOV UR11, 0x40000040 ;  /* 0x40000040000b7882 */ /* 0x000fe20000000000 */
[----:B------:R-:W-:Y:S02]  /*1830*/  WARPGROUP.DEPBAR.LE gsb0, 0x0 ;  /* 0x00008000000079c5 */ /* 0x000fe40000010000 */
[----:B------:R-:W-:-:S06]  /*1840*/  WARPGROUP.ARRIVE ;  /* 0x00000000000079c5 */ /* 0x000fcc0000000000 */
[----:B------:R-:W-:Y:S01]  /*1850*/  HGMMA.64x128x16.F32 R24, gdesc[UR8].tnspA.tnspB, R24, gsb0 ;  /* 0x61e00000081879f0 */ /* 0x000fe20008000818 */
        /* <DEDUP_REMOVED lines=13> */
[----:B------:R-:W-:Y:S03]  /*1930*/  HGMMA.64x128x16.F32 R24, gdesc[UR8].tnspA.tnspB, R24, gsb0 ;  /* 0x61e00000081879f0 */ /* 0x000fe60008000818 */
[----:B------:R-:W-:Y:S02]  /*1940*/  WARPGROUP.DEPBAR.LE gsb0, 0x0 ;  /* 0x00008000000079c5 */ /* 0x000fe40000010000 */
[----:B------:R-:W-:Y:S05]  /*1950*/  @!P2 BRA `(.L_x_22) ;  /* 0x000000040028a947 */ /* 0x000fea0003800000 */
[----:B------:R-:W-:Y:S01]  /*1960*/  UIADD3 UR5, UR42, 0x1, URZ ;  /* 0x000000012a057890 */ /* 0x000fe2000fffe03f */
[----:B01----:R-:W-:Y:S02]  /*1970*/  IMAD.U32 R0, RZ, RZ, UR44 ;  /* 0x0000002cff007e24 */ /* 0x003fe4000f8e00ff */
[----:B------:R-:W-:Y:S01]  /*1980*/  IMAD.U32 R3, RZ, RZ, UR42 ;  /* 0x0000002aff037e24 */ /* 0x000fe2000f8e00ff */
[----:B------:R-:W-:-:S04]  /*1990*/  UISETP.NE.AND UP0, UPT, UR5, 0x3, UPT ;  /* 0x000000030500788c */ /* 0x000fc8000bf05270 */
[----:B------:R-:W-:Y:S02]  /*19a0*/  USEL UR6, URZ, 0x1, UP0 ;  /* 0x000000013f067887 */ /* 0x000fe40008000000 */
[----:B------:R-:W-:Y:S02]  /*19b0*/  USEL UR5, UR5, URZ, UP0 ;  /* 0x0000003f05057287 */ /* 0x000fe40008000000 */
[----:B------:R-:W-:-:S06]  /*19c0*/  ULOP3.LUT UR6, UR40, UR6, URZ, 0x3c, !UPT ;  /* 0x0000000628067292 */ /* 0x000fcc000f8e3c3f */
[----:B------:R-:W-:-:S07]  /*19d0*/  IMAD.U32 R7, RZ, RZ, UR6 ;  /* 0x00000006ff077e24 */ /* 0x000fce000f8e00ff */
.L_x_29:
[----:B------:R-:W-:Y:S05]  /*19e0*/  @!P0 BRA `(.L_x_23) ;  /* 0x0000000000048947 */ /* 0x000fea0003800000 */
[----:B------:R-:W-:Y:S01]  /*19f0*/  BPT.TRAP 0x1 ;  /* 0x000000040000795c */ /* 0x000fe20000300000 */
.L_x_23:
[----:B------:R-:W0:Y:S01]  /*1a00*/  S2UR UR7, SR_CgaCtaId ;  /* 0x00000000000779c3 */ /* 0x000e220000008800 */
[----:B------:R-:W-:Y:S01]  /*1a10*/  UMOV UR6, 0x400 ;  /* 0x0000040000067882 */ /* 0x000fe20000000000 */
[----:B------:R-:W-:Y:S01]  /*1a20*/  IMAD.U32 R5, RZ, RZ, UR5 ;  /* 0x00000005ff057e24 */ /* 0x000fe2000f8e00ff */
[----:B------:R-:W-:Y:S01]  /*1a30*/  SHF.L.U32 R4, R7, 0x1f, RZ ;  /* 0x0000001f07047819 */ /* 0x000fe200000006ff */
[----:B0-----:R-:W-:-:S06]  /*1a40*/  ULEA UR6, UR7, UR6, 0x18 ;  /* 0x0000000607067291 */ /* 0x001fcc000f8ec03f */
[----:B------:R-:W-:-:S04]  /*1a50*/  IMAD.U32 R6, RZ, RZ, UR6 ;  /* 0x00000006ff067e24 */ /* 0x000fc8000f8e00ff */
[----:B------:R-:W-:-:S04]  /*1a60*/  IMAD R5, R5, 0x8, R6 ;  /* 0x0000000805057824 */ /* 0x000fc800078e0206 */
[----:B------:R0:W1:Y:S01]  /*1a70*/  SYNCS.PHASECHK.TRANS64.TRYWAIT P1, [R5+URZ], R4 ;  /* 0x00000004050075a7 */ /* 0x000062000802017f */
[----:B------:R-:W-:Y:S05]  /*1a80*/  @!P0 BRA `(.L_x_24) ;  /* 0x0000000000048947 */ /* 0x000fea0003800000 */
[----:B------:R-:W-:Y:S01]  /*1a90*/  BPT.TRAP 0x1 ;  /* 0x000000040000795c */ /* 0x000fe20000300000 */
.L_x_24:
[----:B-1----:R-:W-:Y:S05]  /*1aa0*/  @P1 BRA `(.L_x_25) ;  /* 0x0000000000081947 */ /* 0x002fea0003800000 */
[----:B------:R-:W1:Y:S02]  /*1ab0*/  SYNCS.PHASECHK.TRANS64.TRYWAIT P1, [R5+URZ], R4 ;  /* 0x00000004050075a7 */ /* 0x000e64000802017f */
[----:B-1----:R-:W-:Y:S05]  /*1ac0*/  @!P1 BRA `(.L_x_26) ;  /* 0x00000060009c9947 */ /* 0x002fea0003800000 */
.L_x_25:
[----:B------:R-:W-:Y:S01]  /*1ad0*/  ULEA UR6, UR5, UR45, 0xa ;  /* 0x0000002d05067291 */ /* 0x000fe2000f8e503f */
[----:B------:R-:W-:Y:S01]  /*1ae0*/  WARPGROUP.ARRIVE ;  /* 0x00000000000079c5 */ /* 0x000fe20000000000 */
[----:B------:R-:W-:Y:S01]  /*1af0*/  ULEA UR7, UR5, UR4, 0xa ;  /* 0x0000000405077291 */ /* 0x000fe2000f8e503f */
[----:B------:R-:W-:Y:S01]  /*1b00*/  UMOV UR9, 0x40000040 ;  /* 0x4000004000097882 */ /* 0x000fe20000000000 */
[----:B------:R-:W-:-:S03]  /*1b10*/  UMOV UR11, 0x40000040 ;  /* 0x40000040000b7882 */ /* 0x000fc60000000000 */
[----:B------:R-:W-:Y:S02]  /*1b20*/  UMOV UR8, UR6 ;  /* 0x0000000600087c82 */ /* 0x000fe40008000000 */
[----:B------:R-:W-:Y:S02]  /*1b30*/  UMOV UR10, UR7 ;  /* 0x00000007000a7c82 */ /* 0x000fe40008000000 */
[----:B------:R-:W-:Y:S01]  /*1b40*/  HGMMA.64x128x16.F32 R24, gdesc[UR8].tnspA.tnspB, R24, gsb0 ;  /* 0x61e00000081879f0 */ /* 0x000fe20008000818 */
[----:B------:R-:W-:Y:S02]  /*1b50*/  UIADD3 UR8, UR6, 0x80, URZ ;  /* 0x0000008006087890 */ /* 0x000fe4000fffe03f */
[----:B------:R-:W-:Y:S01]  /*1b60*/  UIADD3 UR10, UR7, 0x80, URZ ;  /* 0x00000080070a7890 */ /* 0x000fe2000fffe03f */
[----:B------:R-:W-:Y:S01]  /*1b70*/  UMOV UR9, 0x40000040 ;  /* 0x4000004000097882 */ /* 0x000fe20000000000 */
[----:B------:R-:W-:Y:S01]  /*1b80*/  UMOV UR11, 0x40000040 ;  /* 0x40000040000b7882 */ /* 0x000fe20000000000 */
[----:B------:R-:W-:-:S02]  /*1b90*/  WARPGROUP.DEPBAR.LE gsb0, 0x0 ;  /* 0x00008000000079c5 */ /* 0x000fc40000010000 */
        /* <DEDUP_REMOVED lines=18> */
[----:B------:R-:W-:Y:S01]  /*1cc0*/  BPT.TRAP 0x1 ;  /* 0x000000040000795c */ /* 0x000fe20000300000 */
.L_x_27:
[----:B------:R-:W-:-:S13]  /*1cd0*/  ISETP.NE.AND P1, PT, R102, RZ, PT ;  /* 0x000000ff6600720c */ /* 0x000fda0003f25270 */
[----:B01----:R-:W-:-:S04]  /*1ce0*/  @P1 IMAD R4, R3, 0x8, R6 ;  /* 0x0000000803041824 */ /* 0x003fc800078e0206 */
[----:B------:R-:W-:-:S05]  /*1cf0*/  @P1 VIADD R4, R4, 0x18 ;  /* 0x0000001804041836 */ /* 0x000fca0000000000 */
[----:B------:R-:W-:-:S04]  /*1d00*/  @P1 PRMT R4, R19, 0x654, R4 ;  /* 0x0000065413041816 */ /* 0x000fc80000000004 */
[----:B------:R0:W-:Y:S01]  /*1d10*/  @P1 SYNCS.ARRIVE.TRANS64.RED.A1T0 RZ, [R4+URZ], RZ ;  /* 0x000000ff04ff19a7 */ /* 0x0001e2000810043f */
[----:B------:R-:W-:-:S13]  /*1d20*/  ISETP.GT.U32.AND P1, PT, R18, 0x1, PT ;  /* 0x000000011200780c */ /* 0x000fda0003f24070 */
[----:B0-----:R-:W-:Y:S05]  /*1d30*/  @P1 BRA `(.L_x_28) ;  /* 0x0000000000041947 */ /* 0x001fea0003800000 */
[----:B------:R-:W-:Y:S01]  /*1d40*/  BPT.TRAP 0x1 ;  /* 0x000000040000795c */ /* 0x000fe20000300000 */
.L_x_28:
[----:B------:R-:W-:Y:S01]  /*1d50*/  UIADD3 UR5, UR5, 0x1, URZ ;  /* 0x0000000105057890 */ /* 0x000fe2000fffe03f */
[C---:B------:R-:W-:Y:S01]  /*1d60*/  ISETP.GT.AND P2, PT, R0.reuse, 0x1, PT ;  /* 0x000000010000780c */ /* 0x040fe20003f44270 */
[----:B------:R-:W-:Y:S02]  /*1d70*/  VIADD R3, R3, 0x1 ;  /* 0x0000000103037836 */ /* 0x000fe40000000000 */
[----:B------:R-:W-:Y:S01]  /*1d80*/  UISETP.NE.AND UP0, UPT, UR5, 0x3, UPT ;  /* 0x000000030500788c */ /* 0x000fe2000bf05270 */
[----:B------:R-:W-:Y:S02]  /*1d90*/  VIADD R0, R0, 0xffffffff ;  /* 0xffffffff00007836 */ /* 0x000fe40000000000 */
[C---:B------:R-:W-:Y:S01]  /*1da0*/  ISETP.NE.AND P1, PT, R3.reuse, 0x3, PT ;  /* 0x000000030300780c */ /* 0x040fe20003f25270 */
[----:B------:R-:W-:Y:S02]  /*1db0*/  USEL UR6, URZ, 0x1, UP0 ;  /* 0x000000013f067887 */ /* 0x000fe40008000000 */
[----:B------:R-:W-:Y:S01]  /*1dc0*/  USEL UR5, UR5, URZ, UP0 ;  /* 0x0000003f05057287 */ /* 0x000fe20008000000 */
[----:B------:R-:W-:-:S03]  /*1dd0*/  SEL R3, R3, RZ, P1 ;  /* 0x000000ff03037207 */ /* 0x000fc60000800000 */
[----:B------:R-:W-:Y:S01]  /*1de0*/  LOP3.LUT R7, R7, UR6, RZ, 0x3c, !PT ;  /* 0x0000000607077c12 */ /* 0x000fe2000f8e3cff */
[----:B------:R-:W-:Y:S07]  /*1df0*/  @P2 BRA `(.L_x_29) ;  /* 0xfffffff800f82947 */ /* 0x000fee000383ffff */
.L_x_22:
[----:B01----:R-:W0:Y:S02]  /*1e00*/  LDC R0, c[0x0][0x28c] ;  /* 0x0000a300ff007b82 */ /* 0x003e240000000800 */
[----:B0-----:R-:W-:-:S13]  /*1e10*/  ISETP.GE.AND P1, PT, R0, 0x1, PT ;  /* 0x000000010000780c */ /* 0x001fda0003f26270 */
[----:B------:R-:W-:Y:S05]  /*1e20*/  @!P1 BRA `(.L_x_30) ;  /* 0x0000000000449947 */ /* 0x000fea0003800000 */
[----:B------:R-:W-:Y:S05]  /*1e30*/  @!P0 BRA `(.L_x_31) ;  /* 0x0000000000048947 */ /* 0x000fea0003800000 */
[----:B------:R-:W-:Y:S01]  /*1e40*/  BPT.TRAP 0x1 ;  /* 0x000000040000795c */ /* 0x000fe20000300000 */
.L_x_31:
[----:B------:R-:W-:-:S13]  /*1e50*/  ISETP.NE.AND P0, PT, R102, RZ, PT ;  /* 0x000000ff6600720c */ /* 0x000fda0003f05270 */
[----:B------:R-:W-:-:S05]  /*1e60*/  VOTEU.ANY UP0, P0 ;  /* 0x00000000003f7886 */ /* 0x000fca0000000100 */
[----:B------:R-:W-:-:S06]  /*1e70*/  @UP0 UIADD3 UR4, UR44, UR42, URZ ;  /* 0x0000002a2c040290 */ /* 0x000fcc000fffe03f */
[----:B------:R-:W-:Y:S02]  /*1e80*/  IMAD.U32 R4, RZ, RZ, UR4 ;  /* 0x00000004ff047e24 */ /* 0x000fe4000f8e00ff */
[----:B------:R-:W-:Y:S02]  /*1e90*/  IMAD.U32 R3, RZ, RZ, UR4 ;  /* 0x00000004ff037e24 */ /* 0x000fe4000f8e00ff */
[----:B------:R-:W-:-:S05]  /*1ea0*/  @P0 IMAD.WIDE.U32 R4, R4, -0x55555555, RZ ;  /* 0xaaaaaaab04040825 */ /* 0x000fca00078e00ff */
[----:B------:R-:W-:-:S05]  /*1eb0*/  @P0 SHF.R.U32.HI R0, RZ, 0x1, R5 ;  /* 0x00000001ff000819 */ /* 0x000fca0000011605 */
[----:B------:R-:W-:-:S04]  /*1ec0*/  @P0 IMAD R0, R0, -0x3, R3 ;  /* 0xfffffffd00000824 */ /* 0x000fc800078e0203 */
[----:B------:R-:W-:-:S04]  /*1ed0*/  @P0 IMAD R0, R0, 0x8, R6 ;  /* 0x0000000800000824 */ /* 0x000fc800078e0206 */
[----:B------:R-:W-:-:S05]  /*1ee0*/  @P0 VIADD R0, R0, 0x18 ;  /* 0x0000001800000836 */ /* 0x000fca0000000000 */
[----:B------:R-:W-:-:S04]  /*1ef0*/  @P0 PRMT R0, R19, 0x654, R0 ;  /* 0x0000065413000816 */ /* 0x000fc80000000000 */
[----:B------:R0:W-:Y:S01]  /*1f00*/  @P0 SYNCS.ARRIVE.TRANS64.RED.A1T0 RZ, [R0+URZ], RZ ;  /* 0x000000ff00ff09a7 */ /* 0x0001e2000810043f */
[----:B------:R-:W-:-:S13]  /*1f10*/  ISETP.GT.U32.AND P0, PT, R18, 0x1, PT ;  /* 0x000000011200780c */ /* 0x000fda0003f04070 */
[----:B0-----:R-:W-:Y:S05]  /*1f20*/  @P0 BRA `(.L_x_30) ;  /* 0x0000000000040947 */ /* 0x001fea0003800000 */
[----:B------:R-:W-:Y:S01]  /*1f30*/  BPT.TRAP 0x1 ;  /* 0x000000040000795c */ /* 0x000fe20000300000 */
.L_x_30:
[----:B------:R-:W-:Y:S01]  /*1f40*/  IMAD.SHL.U32 R3, R100, 0x80, RZ ;  /* 0x0000008064037824 */ /* 0x000fe200078e00ff */
[----:B------:R-:W-:Y:S01]  /*1f50*/  UIADD3 UR42, UR43, UR42, URZ ;  /* 0x0000002a2b2a7290 */ /* 0x000fe2000fffe03f */
[----:B------:R-:W-:Y:S01]  /*1f60*/  SHF.R.S32.HI R13, RZ, 0x1f, R99 ;  /* 0x0000001fff0d7819 */ /* 0x000fe20000011463 */
[----:B------:R-:W-:Y:S01]  /*1f70*/  UISETP.GE.U32.AND UP1, UPT, UR43, 0x3, UPT ;  /* 0x000000032b00788c */ /* 0x000fe2000bf26070 */
[----:B------:R-:W-:Y:S01]  /*1f80*/  IMAD.SHL.U32 R7, R101, 0x80, RZ ;  /* 0x0000008065077824 */ /* 0x000fe200078e00ff */
[----:B------:R-:W-:Y:S01]  /*1f90*/  ULDC UR7, c[0x0][0x288] ;  /* 0x0000a20000077ab9 */ /* 0x000fe20000000800 */
[C---:B------:R-:W-:Y:S01]  /*1fa0*/  LOP3.LUT R8, R3.reuse, 0x6, R94, 0xf8, !PT ;  /* 0x0000000603087812 */ /* 0x040fe200078ef85e */
[----:B------:R-:W-:Y:S01]  /*1fb0*/  UISETP.GT.U32.AND UP0, UPT, UR42, 0x2, UPT ;  /* 0x000000022a00788c */ /* 0x000fe2000bf04070 */
[----:B------:R-:W-:Y:S01]  /*1fc0*/  ISETP.GE.AND P0, PT, R3, UR7, PT ;  /* 0x0000000703007c0c */ /* 0x000fe2000bf06270 */
[----:B------:R-:W-:Y:S01]  /*1fd0*/  ULDC.64 UR4, c[0x0][0x5d0] ;  /* 0x0001740000047ab9 */ /* 0x000fe20000000a00 */
[--C-:B------:R-:W-:Y:S01]  /*1fe0*/  SHF.R.S32.HI R9, RZ, 0x1f, R8.reuse ;  /* 0x0000001fff097819 */ /* 0x100fe20000011408 */
[----:B------:R-:W-:Y:S01]  /*1ff0*/  ULDC UR10, c[0x0][0x284] ;  /* 0x0000a100000a7ab9 */ /* 0x000fe20000000800 */
[----:B------:R-:W-:Y:S01]  /*2000*/  IMAD R0, R13, UR4, RZ ;  /* 0x000000040d007c24 */ /* 0x000fe2000f8e02ff */
[----:B------:R-:W-:Y:S01]  /*2010*/  UISETP.LT.U32.AND UP0, UPT, UR43, 0x3, UP0 ;  /* 0x000000032b00788c */ /* 0x000fe20008701070 */
[----:B------:R-:W-:Y:S01]  /*2020*/  ISETP.GE.OR P0, PT, R7, UR10, P0 ;  /* 0x0000000a07007c0c */ /* 0x000fe20008706670 */
[----:B------:R-:W-:Y:S01]  /*2030*/  IMAD.WIDE.U32 R4, R99, UR4, R8 ;  /* 0x0000000463047c25 */ /* 0x000fe2000f8e0008 */
[----:B------:R-:W-:Y:S01]  /*2040*/  ULDC.64 UR8, c[0x0][0x5c8] ;  /* 0x0001720000087ab9 */ /* 0x000fe20000000a00 */
[----:B------:R-:W-:-:S02]  /*2050*/  USEL UR6, URZ, 0x1, !UP0 ;  /* 0x000000013f067887 */ /* 0x000fc4000c000000 */
[----:B------:R-:W-:Y:S01]  /*2060*/  IMAD R11, R99, UR5, R0 ;  /* 0x00000005630b7c24 */ /* 0x000fe2000f8e0200 */
[----:B------:R-:W-:Y:S01]  /*2070*/  @UP1 UIMAD.WIDE.U32 UR4, UR42, -0x55555555, URZ ;  /* 0xaaaaaaab2a0418a5 */ /* 0x000fe2000f8e003f */
[----:B------:R-:W-:Y:S01]  /*2080*/  IMAD.WIDE R100, R101, 0x80, R22 ;  /* 0x0000008065647825 */ /* 0x000fe200078e0216 */
[----:B------:R-:W-:Y:S02]  /*2090*/  ULOP3.LUT UR40, UR40, UR6, URZ, 0x3c, !UPT ;  /* 0x0000000628287292 */ /* 0x000fe4000f8e3c3f */
[----:B------:R-:W-:Y:S01]  /*20a0*/  @UP1 USHF.R.U32.HI UR4, URZ, 0x1, UR5 ;  /* 0x000000013f041899 */ /* 0x000fe20008011605 */
[----:B------:R-:W-:Y:S02]  /*20b0*/  IMAD.IADD R5, R5, 0x1, R11 ;  /* 0x0000000105057824 */ /* 0x000fe400078e020b */
[----:B------:R-:W-:Y:S01]  /*20c0*/  IMAD R11, R101, UR8, RZ ;  /* 0x00000008650b7c24 */ /* 0x000fe2000f8e02ff */
[----:B------:R-:W-:Y:S01]  /*20d0*/  @UP1 ULOP3.LUT UR40, UR40, 0x1, UR4, 0x78, !UPT ;  /* 0x0000000128281892 */ /* 0x000fe2000f8e7804 */
[----:B------:R-:W-:-:S04]  /*20e0*/  IMAD.WIDE.U32 R104, R100, UR8, R4 ;  /* 0x0000000864687c25 */ /* 0x000fc8000f8e0004 */
[----:B------:R-:W-:Y:S02]  /*20f0*/  IMAD R11, R100, UR9, R11 ;  /* 0x00000009640b7c24 */ /* 0x000fe4000f8e020b */
[----:B------:R-:W-:Y:S01]  /*2100*/  IMAD.MOV.U32 R0, RZ, RZ, -0x1 ;  /* 0xffffffffff007424 */ /* 0x000fe200078e00ff */
[----:B------:R-:W-:Y:S06]  /*2110*/  @P0 BRA `(.L_x_32) ;  /* 0x0000004000040947 */ /* 0x000fec0003800000 */
[----:B-----5:R-:W-:Y:S01]  /*2120*/  FSETP.NEU.AND P1, PT, R89, RZ, PT ;  /* 0x000000ff5900720b */ /* 0x020fe20003f2d000 */
[----:B------:R-:W-:Y:S01]  /*2130*/  IMAD.IADD R4, R93, 0x1, -R3 ;  /* 0x000000015d047824 */ /* 0x000fe200078e0a03 */
[----:B------:R-:W-:Y:S01]  /*2140*/  BSSY B0, `(.L_x_32) ;  /* 0x00003fe000007945 */ /* 0x000fe20003800000 */
[----:B------:R-:W-:Y:S02]  /*2150*/  IMAD.IADD R3, R98, 0x1, -R7 ;  /* 0x0000000162037824 */ /* 0x000fe400078e0a07 */
[----:B------:R-:W-:Y:S01]  /*2160*/  IMAD.IADD R115, R105, 0x1, R11 ;  /* 0x0000000169737824 */ /* 0x000fe200078e020b */
[----:B------:R-:W-:-:S04]  /*2170*/  ISETP.GT.AND P0, PT, R4, RZ, PT ;  /* 0x000000ff0400720c */ /* 0x000fc80003f04270 */
[----:B------:R-:W-:-:S03]  /*2180*/  ISETP.GT.AND P3, PT, R3, RZ, P0 ;  /* 0x000000ff0300720c */ /* 0x000fc60000764270 */
[----:B------:R-:W-:Y:S10]  /*2190*/  @!P1 BRA `(.L_x_33) ;  /* 0x0000002c00289947 */ /* 0x000ff40003800000 */
[----:B------:R-:W0:Y:S01]  /*21a0*/  LDC.64 R108, c[0x0][0x5b8] ;  /* 0x00016e00ff6c7b82 */ /* 0x000e220000000a00 */
[----:B------:R-:W-:-:S07]  /*21b0*/  ULDC.64 UR4, c[0x0][0x5c0] ;  /* 0x0001700000047ab9 */ /* 0x000fce0000000a00 */
[----:B------:R-:W1:Y:S08]  /*21c0*/  LDC.64 R110, c[0x0][0x5b0] ;  /* 0x00016c00ff6e7b82 */ /* 0x000e700000000a00 */
[----:B------:R-:W2:Y:S01]  /*21d0*/  LDC.64 R112, c[0x0][0x5a8] ;  /* 0x00016a00ff707b82 */ /* 0x000ea20000000a00 */
[-C--:B0-----:R-:W-:Y:S02]  /*21e0*/  IMAD R6, R13, R108.reuse, RZ ;  /* 0x0000006c0d067224 */ /* 0x081fe400078e02ff */
[----:B------:R-:W-:-:S04]  /*21f0*/  IMAD.WIDE.U32 R106, R99, R108, R8 ;  /* 0x0000006c636a7225 */ /* 0x000fc800078e0008 */
[----:B------:R-:W-:Y:S02]  /*2200*/  IMAD R105, R99, R109, R6 ;  /* 0x0000006d63697224 */ /* 0x000fe400078e0206 */
[-C--:B-1----:R-:W-:Y:S02]  /*2210*/  IMAD R5, R101, R110.reuse, RZ ;  /* 0x0000006e65057224 */ /* 0x082fe400078e02ff */
[----:B------:R-:W-:Y:S02]  /*2220*/  IMAD.IADD R13, R107, 0x1, R105 ;  /* 0x000000016b0d7824 */ /* 0x000fe400078e0269 */
[----:B------:R-:W-:Y:S02]  /*2230*/  IMAD.MOV.U32 R12, RZ, RZ, R106 ;  /* 0x000000ffff0c7224 */ /* 0x000fe400078e006a */
[C---:B------:R-:W-:Y:S02]  /*2240*/  IMAD R109, R100.reuse, R111, R5 ;  /* 0x0000006f646d7224 */ /* 0x040fe400078e0205 */
[----:B------:R-:W-:-:S04]  /*2250*/  IMAD.WIDE.U32 R6, R100, R110, R12 ;  /* 0x0000006e64067225 */ /* 0x000fc800078e000c */
[----:B------:R-:W-:Y:S01]  /*2260*/  IMAD.IADD R5, R7, 0x1, R109 ;  /* 0x0000000107057824 */ /* 0x000fe200078e026d */
[----:B--2---:R-:W-:-:S04]  /*2270*/  LEA R14, P1, R6, R112, 0x1 ;  /* 0x00000070060e7211 */ /* 0x004fc800078208ff */
[----:B------:R-:W-:-:S05]  /*2280*/  LEA.HI.X R15, R6, R113, R5, 0x1, P1 ;  /* 0x00000071060f7211 */ /* 0x000fca00008f0c05 */
[----:B------:R0:W2:Y:S01]  /*2290*/  @P3 LDG.E.LTC128B.U16 R5, desc[UR36][R14.64] ;  /* 0x000000240e053981 */ /* 0x0000a2000c1e1520 */
[----:B------:R-:W-:Y:S01]  /*22a0*/  IMAD.WIDE.U32 R6, R100, R110, R8 ;  /* 0x0000006e64067225 */ /* 0x000fe200078e0008 */
[----:B------:R-:W-:Y:S03]  /*22b0*/  BSSY B1, `(.L_x_34) ;  /* 0x0000013000017945 */ /* 0x000fe60003800000 */
[----:B------:R-:W-:Y:S02]  /*22c0*/  IMAD.IADD R7, R109, 0x1, R7 ;  /* 0x000000016d077824 */ /* 0x000fe400078e0207 */
[----:B------:R-:W-:Y:S01]  /*22d0*/  IMAD.WIDE.U32 R20, R99, R108, R6 ;  /* 0x0000006c63147225 */ /* 0x000fe200078e0006 */
[----:B0-----:R-:W-:-:S03]  /*22e0*/  SHF.L.U64.HI R15, R110, 0x3, R111 ;  /* 0x000000036e0f7819 */ /* 0x001fc6000001026f */
[----:B------:R-:W-:Y:S01]  /*22f0*/  IMAD.IADD R7, R105, 0x1, R21 ;  /* 0x0000000169077824 */ /* 0x000fe200078e0215 */
[----:B------:R-:W-:Y:S01]  /*2300*/  LEA R6, P4, R20, R112, 0x1 ;  /* 0x0000007014067211 */ /* 0x000fe200078808ff */
[----:B------:R-:W-:-:S03]  /*2310*/  IMAD.SHL.U32 R14, R110, 0x8, RZ ;  /* 0x000000086e0e7824 */ /* 0x000fc600078e00ff */
[----:B------:R-:W-:Y:S01]  /*2320*/  LEA.HI.X R7, R20, R113, R7, 0x1, P4 ;  /* 0x0000007114077211 */ /* 0x000fe200020f0c07 */
[----:B--2---:R-:W-:-:S05]  /*2330*/  HADD2.F32 R10, -RZ, R5.H0_H0 ;  /* 0x20000005ff0a7230 */ /* 0x004fca0000004100 */
[----:B------:R-:W-:Y:S01]  /*2340*/  FMUL R11, R10, R89 ;  /* 0x000000590a0b7220 */ /* 0x000fe20000400000 */
[----:B------:R-:W-:-:S03]  /*2350*/  LEA R10, P1, R104, UR4, 0x1 ;  /* 0x00000004680a7c11 */ /* 0x000fc6000f8208ff */
[----:B------:R-:W-:Y:S01]  /*2360*/  FFMA R24, R24, R88, R11 ;  /* 0x0000005818187223 */ /* 0x000fe2000000000b */
[----:B------:R-:W-:Y:S02]  /*2370*/  LEA.HI.X R11, R104, UR5, R115, 0x1, P1 ;  /* 0x00000005680b7c11 */ /* 0x000fe400088f0c73 */
[----:B------:R-:W-:Y:S02]  /*2380*/  ISETP.GT.AND P1, PT, R4, 0x1, PT ;  /* 0x000000010400780c */ /* 0x000fe40003f24270 */
[----:B------:R-:W-:Y:S02]  /*2390*/  F2FP.F16.F32.PACK_AB R24, RZ, R24 ;  /* 0x00000018ff18723e */ /* 0x000fe400000000ff */
[----:B------:R-:W-:-:S03]  /*23a0*/  ISETP.GT.AND P2, PT, R3, RZ, P1 ;  /* 0x000000ff0300720c */ /* 0x000fc60000f44270 */
[----:B------:R0:W-:Y:S10]  /*23b0*/  @P3 STG.E.U16 desc[UR36][R10.64], R24 ;  /* 0x000000180a003986 */ /* 0x0001f4000c101524 */
[----:B------:R-:W-:Y:S05]  /*23c0*/  @!P2 BRA `(.L_x_35) ;  /* 0x000000000004a947 */ /* 0x000fea0003800000 */
[----:B------:R1:W5:Y:S02]  /*23d0*/  LDG.E.LTC128B.U16 R5, desc[UR36][R6.64+0x2] ;  /* 0x0000022406057981 */ /* 0x000364000c1e1520 */
.L_x_35:
[----:B------:R-:W-:Y:S05]  /*23e0*/  BSYNC B1 ;  /* 0x0000000000017941 */ /* 0x000fea0003800000 */
.L_x_34:
[----:B-----5:R-:W-:Y:S01]  /*23f0*/  HADD2.F32 R12, -RZ, R5.H0_H0 ;  /* 0x20000005ff0c7230 */ /* 0x020fe20000004100 */
[----:B------:R-:W-:Y:S01]  /*2400*/  ISETP.GT.AND P0, PT, R3, 0x8, P0 ;  /* 0x000000080300780c */ /* 0x000fe20000704270 */
[----:B------:R-:W-:Y:S01]  /*2410*/  IMAD.WIDE.U32 R20, R100, R110, R14 ;  /* 0x0000006e64147225 */ /* 0x000fe200078e000e */
[----:B0-----:R-:W-:-:S03]  /*2420*/  PRMT R24, R5, 0x7610, R24 ;  /* 0x0000761005187816 */ /* 0x001fc60000000018 */
[----:B------:R-:W-:Y:S01]  /*2430*/  FMUL R12, R12, R89 ;  /* 0x000000590c0c7220 */ /* 0x000fe20000400000 */
[----:B------:R-:W-:Y:S01]  /*2440*/  IMAD.IADD R109, R109, 0x1, R21 ;  /* 0x000000016d6d7824 */ /* 0x000fe200078e0215 */
[----:B------:R-:W-:Y:S02]  /*2450*/  IADD3 R106, P3, R106, R20, RZ ;  /* 0x000000146a6a7210 */ /* 0x000fe40007f7e0ff */
[----:B------:R-:W-:-:S03]  /*2460*/  FFMA R12, R25, R88, R12 ;  /* 0x00000058190c7223 */ /* 0x000fc6000000000c */
[----:B------:R-:W-:Y:S01]  /*2470*/  IMAD.X R13, R109, 0x1, R13, P3 ;  /* 0x000000016d0d7824 */ /* 0x000fe200018e060d */
[C---:B------:R-:W-:Y:S02]  /*2480*/  LEA R14, P3, R106.reuse, R112, 0x1 ;  /* 0x000000706a0e7211 */ /* 0x040fe400078608ff */
[----:B------:R-:W-:Y:S02]  /*2490*/  F2FP.F16.F32.PACK_AB R12, RZ, R12 ;  /* 0x0000000cff0c723e */ /* 0x000fe400000000ff */
[----:B------:R-:W-:Y:S02]  /*24a0*/  LEA.HI.X R15, R106, R113, R13, 0x1, P3 ;  /* 0x000000716a0f7211 */ /* 0x000fe400018f0c0d */
[----:B------:R-:W-:-:S05]  /*24b0*/  PRMT R21, R12, 0x7610, R21 ;  /* 0x000076100c157816 */ /* 0x000fca0000000015 */
[----:B------:R0:W-:Y:S04]  /*24c0*/  @P2 STG.E.U16 desc[UR36][R10.64+0x2], R21 ;  /* 0x000002150a002986 */ /* 0x0001e8000c101524 */
[----:B------:R-:W2:Y:S01]  /*24d0*/  @P0 LDG.E.LTC128B.U16 R24, desc[UR36][R14.64] ;  /* 0x000000240e180981 */ /* 0x000ea2000c1e1520 */
[----:B------:R-:W-:Y:S01]  /*24e0*/  IADD3 R20, P2, R8, R20, RZ ;  /* 0x0000001408147210 */ /* 0x000fe20007f5e0ff */
[----:B------:R-:W-:Y:S01]  /*24f0*/  BSSY B1, `(.L_x_36) ;  /* 0x0000011000017945 */ /* 0x000fe20003800000 */
[C---:B------:R-:W-:Y:S02]  /*2500*/  SHF.L.U64.HI R13, R90.reuse, 0x1, R91 ;  /* 0x000000015a0d7819 */ /* 0x040fe4000001025b */
[----:B------:R-:W-:Y:S01]  /*2510*/  ISETP.GT.AND P1, PT, R3, 0x8, P1 ;  /* 0x000000080300780c */ /* 0x000fe20000f24270 */
[----:B0-----:R-:W-:Y:S01]  /*2520*/  IMAD.X R21, R9, 0x1, R109, P2 ;  /* 0x0000000109157824 */ /* 0x001fe200010e066d */
[----:B------:R-:W-:Y:S01]  /*2530*/  LEA R12, P2, R90, R10, 0x1 ;  /* 0x0000000a5a0c7211 */ /* 0x000fe200078408ff */
[----:B------:R-:W-:-:S04]  /*2540*/  IMAD.WIDE.U32 R20, R99, R108, R20 ;  /* 0x0000006c63147225 */ /* 0x000fc800078e0014 */
[----:B------:R-:W-:Y:S02]  /*2550*/  IMAD.X R13, R13, 0x1, R11, P2 ;  /* 0x000000010d0d7824 */ /* 0x000fe400010e060b */
[----:B------:R-:W-:Y:S02]  /*2560*/  IMAD.IADD R9, R105, 0x1, R21 ;  /* 0x0000000169097824 */ /* 0x000fe400078e0215 */
[----:B--2---:R-:W-:-:S05]  /*2570*/  HADD2.F32 R8, -RZ, R24.H0_H0 ;  /* 0x20000018ff087230 */ /* 0x004fca0000004100 */
[----:B------:R-:W-:Y:S01]  /*2580*/  FMUL R5, R8, R89 ;  /* 0x0000005908057220 */ /* 0x000fe20000400000 */
[----:B------:R-:W-:-:S03]  /*2590*/  LEA R8, P3, R20, R112, 0x1 ;  /* 0x0000007014087211 */ /* 0x000fc600078608ff */
[----:B------:R-:W-:Y:S01]  /*25a0*/  FFMA R5, R26, R88, R5 ;  /* 0x000000581a057223 */ /* 0x000fe20000000005 */
[----:B------:R-:W-:-:S04]  /*25b0*/  LEA.HI.X R9, R20, R113, R9, 0x1, P3 ;  /* 0x0000007114097211 */ /* 0x000fc800018f0c09 */
[----:B------:R-:W-:-:S05]  /*25c0*/  F2FP.F16.F32.PACK_AB R5, RZ, R5 ;  /* 0x00000005ff05723e */ /* 0x000fca00000000ff */
[----:B------:R0:W-:Y:S01]  /*25d0*/  @P0 STG.E.U16 desc[UR36][R12.64], R5 ;  /* 0x000000050c000986 */ /* 0x0001e2000c101524 */
[----:B------:R-:W-:Y:S05]  /*25e0*/  @!P1 BRA `(.L_x_37) ;  /* 0x0000000000049947 */ /* 0x000fea0003800000 */
[----:B------:R2:W5:Y:S02]  /*25f0*/  LDG.E.LTC128B.U16 R24, desc[UR36][R8.64+0x2] ;  /* 0x0000022408187981 */ /* 0x000564000c1e1520 */
.L_x_37:
[----:B------:R-:W-:Y:S05]  /*2600*/  BSYNC B1 ;  /* 0x0000000000017941 */ /* 0x000fea0003800000 */
.L_x_36:
[----:B-----5:R-:W-:Y:S01]  /*2610*/  HADD2.F32 R14, -RZ, R24.H0_H0 ;  /* 0x20000018ff0e7230 */ /* 0x020fe20000004100 */
[----:B------:R-:W-:Y:S01]  /*2620*/  ISETP.GT.AND P0, PT, R4, 0x8, PT ;  /* 0x000000080400780c */ /* 0x000fe20003f04270 */
[----:B------:R-:W-:Y:S03]  /*2630*/  BSSY B1, `(.L_x_38) ;  /* 0x0000008000017945 */ /* 0x000fe60003800000 */
[----:B------:R-:W-:Y:S01]  /*2640*/  FMUL R14, R14, R89 ;  /* 0x000000590e0e7220 */ /* 0x000fe20000400000 */
[----:B------:R-:W-:-:S03]  /*2650*/  ISETP.GT.AND P2, PT, R3, RZ, P0 ;  /* 0x000000ff0300720c */ /* 0x000fc60000744270 */
[----:B------:R-:W-:-:S05]  /*2660*/  FFMA R14, R27, R88, R14 ;  /* 0x000000581b0e7223 */ /* 0x000fca000000000e */
[----:B------:R-:W-:-:S05]  /*2670*/  F2FP.F16.F32.PACK_AB R14, RZ, R14 ;  /* 0x0000000eff0e723e */ /* 0x000fca00000000ff */
[----:B------:R3:W-:Y:S01]  /*2680*/  @P1 STG.E.U16 desc[UR36][R12.64+0x2], R14 ;  /* 0x0000020e0c001986 */ /* 0x0007e2000c101524 */
[----:B------:R-:W-:Y:S05]  /*2690*/  @!P2 BRA `(.L_x_39) ;  /* 0x000000000004a947 */ /* 0x000fea0003800000 */
[----:B------:R4:W5:Y:S02]  /*26a0*/  LDG.E.LTC128B.U16 R24, desc[UR36][R6.64+0x10] ;  /* 0x0000102406187981 */ /* 0x000964000c1e1520 */
.L_x_39:
[----:B------:R-:W-:Y:S05]  /*26b0*/  BSYNC B1 ;  /* 0x0000000000017941 */ /* 0x000fea0003800000 */
.L_x_38:
[----:B---3-5:R-:W-:Y:S01]  /*26c0*/  HADD2.F32 R14, -RZ, R24.H0_H0 ;  /* 0x20000018ff0e7230 */ /* 0x028fe20000004100 */
[----:B------:R-:W-:Y:S01]  /*26d0*/  ISETP.GT.AND P1, PT, R4, 0x9, PT ;  /* 0x000000090400780c */ /* 0x000fe20003f24270 */
[----:B------:R-:W-:Y:S03]  /*26e0*/  BSSY B1, `(.L_x_40) ;  /* 0x0000008000017945 */ /* 0x000fe60003800000 */
[----:B0-----:R-:W-:Y:S01]  /*26f0*/  FMUL R5, R14, R89 ;  /* 0x000000590e057220 */ /* 0x001fe20000400000 */
[----:B------:R-:W-:-:S03]  /*2700*/  ISETP.GT.AND P3, PT, R3, RZ, P1 ;  /* 0x000000ff0300720c */ /* 0x000fc60000f64270 */
[----:B------:R-:W-:-:S05]  /*2710*/  FFMA R5, R28, R88, R5 ;  /* 0x000000581c057223 */ /* 0x000fca0000000005 */
[----:B------:R-:W-:-:S05]  /*2720*/  F2FP.F16.F32.PACK_AB R5, RZ, R5 ;  /* 0x00000005ff05723e */ /* 0x000fca00000000ff */
[----:B------:R0:W-:Y:S01]  /*2730*/  @P2 STG.E.U16 desc[UR36][R10.64+0x10], R5 ;  /* 0x000010050a002986 */ /* 0x0001e2000c101524 */
[----:B------:R-:W-:Y:S05]  /*2740*/  @!P3 BRA `(.L_x_41) ;  /* 0x000000000004b947 */ /* 0x000fea0003800000 */
[----:B------:R3:W5:Y:S02]  /*2750*/  LDG.E.LTC128B.U16 R24, desc[UR36][R6.64+0x12] ;  /* 0x0000122406187981 */ /* 0x000764000c1e1520 */
.L_x_41:
[----:B------:R-:W-:Y:S05]  /*2760*/  BSYNC B1 ;  /* 0x0000000000017941 */ /* 0x000fea0003800000 */
.L_x_40:
[----:B-----5:R-:W-:Y:S01]  /*2770*/  HADD2.F32 R14, -RZ, R24.H0_H0 ;  /* 0x20000018ff0e7230 */ /* 0x020fe20000004100 */
[----:B------:R-:W-:Y:S01]  /*2780*/  ISETP.GT.AND P0, PT, R3, 0x8, P0 ;  /* 0x000000080300780c */ /* 0x000fe20000704270 */
[----:B------:R-:W-:Y:S03]  /*2790*/  BSSY B1, `(.L_x_42) ;  /* 0x0000007000017945 */ /* 0x000fe60003800000 */
[----:B------:R-:W-:-:S04]  /*27a0*/  FMUL R14, R14, R89 ;  /* 0x000000590e0e7220 */ /* 0x000fc80000400000 */
[----:B------:R-:W-:-:S05]  /*27b0*/  FFMA R14, R29, R88, R14 ;  /* 0x000000581d0e7223 */ /* 0x000fca000000000e */
[----:B------:R-:W-:-:S05]  /*27c0*/  F2FP.F16.F32.PACK_AB R14, RZ, R14 ;  /* 0x0000000eff0e723e */ /* 0x000fca00000000ff */
[----:B------:R0:W-:Y:S01]  /*27d0*/  @P3 STG.E.U16 desc[UR36][R10.64+0x12], R14 ;  /* 0x0000120e0a003986 */ /* 0x0001e2000c101524 */
[----:B------:R-:W-:Y:S05]  /*27e0*/  @!P0 BRA `(.L_x_43) ;  /* 0x0000000000048947 */ /* 0x000fea0003800000 */
[----:B------:R0:W5:Y:S02]  /*27f0*/  LDG.E.LTC128B.U16 R24, desc[UR36][R8.64+0x10] ;  /* 0x0000102408187981 */ /* 0x000164000c1e1520 */
.L_x_43:
[----:B------:R-:W-:Y:S05]  /*2800*/  BSYNC B1 ;  /* 0x0000000000017941 */ /* 0x000fea0003800000 */
.L_x_42:
[----:B0----5:R-:W-:Y:S01]  /*2810*/  HADD2.F32 R14, -RZ, R24.H0_H0 ;  /* 0x20000018ff0e7230 */ /* 0x021fe20000004100 */
        /* <DEDUP_REMOVED lines=8> */
.L_x_45:
[----:B------:R-:W-:Y:S05]  /*28a0*/  BSYNC B1 ;  /* 0x0000000000017941 */ /* 0x000fea0003800000 */
.L_x_44:
        /* <DEDUP_REMOVED lines=10> */
.L_x_47:
[----:B------:R-:W-:Y:S05]  /*2950*/  BSYNC B1 ;  /* 0x0000000000017941 */ /* 0x000fea0003800000 */
.L_x_46:
[----:B0----5:R-:W-:Y:S01]  /*2960*/  HADD2.F32 R14, -RZ, R24.H0_H0 ;  /* 0x20000018ff0e7230 */ /* 0x021fe20000004100 */
        /* <DEDUP_REMOVED lines=9> */
.L_x_49:
[----:B------:R-:W-:Y:S05]  /*2a00*/  BSYNC B1 ;  /* 0x0000000000017941 */ /* 0x000fea0003800000 */
.L_x_48:
        /* <DEDUP_REMOVED lines=9> */
.L_x_51:
[----:B------:R-:W-:Y:S05]  /*2aa0*/  BSYNC B1 ;  /* 0x0000000000017941 */ /* 0x000fea0003800000 */
.L_x_50:
        /* <DEDUP_REMOVED lines=9> */
.L_x_53:
[----:B------:R-:W-:Y:S05]  /*2b40*/  BSYNC B1 ;  /* 0x0000000000017941 */ /* 0x000fea0003800000 */
.L_x_52:
        /* <DEDUP_REMOVED lines=10> */
.L_x_55:
[----:B------:R-:W-:Y:S05]  /*2bf0*/  BSYNC B1 ;  /* 0x0000000000017941 */ /* 0x000fea0003800000 */
.L_x_54:
        /* <DEDUP_REMOVED lines=10> */
.L_x_57:
[----:B------:R-:W-:Y:S05]  /*2ca0*/  BSYNC B1 ;  /* 0x0000000000017941 */ /* 0x000fea0003800000 */
.L_x_56:
        /* <DEDUP_REMOVED lines=9> */
.L_x_59:
[----:B------:R-:W-:Y:S05]  /*2d40*/  BSYNC B1 ;  /* 0x0000000000017941 */ /* 0x000fea0003800000 */
.L_x_58:
        /* <DEDUP_REMOVED lines=9> */
.L_x_61:
[----:B------:R-:W-:Y:S05]  /*2de0*/  BSYNC B1 ;  /* 0x0000000000017941 */ /* 0x000fea0003800000 */
.L_x_60:
        /* <DEDUP_REMOVED lines=10> */
.L_x_63:
[----:B------:R-:W-:Y:S05]  /*2e90*/  BSYNC B1 ;  /* 0x0000000000017941 */ /* 0x000fea0003800000 */
.L_x_62:
        /* <DEDUP_REMOVED lines=10> */
.L_x_65:
[----:B------:R-:W-:Y:S05]  /*2f40*/  BSYNC B1 ;  /* 0x0000000000017941 */ /* 0x000fea0003800000 */
.L_x_64:
        /* <DEDUP_REMOVED lines=9> */
.L_x_67:
[----:B------:R-:W-:Y:S05]  /*2fe0*/  BSYNC B1 ;  /* 0x0000000000017941 */ /* 0x000fea0003800000 */
.L_x_66:
        /* <DEDUP_REMOVED lines=9> */
.L_x_69:
[----:B------:R-:W-:Y:S05]  /*3080*/  BSYNC B1 ;  /* 0x0000000000017941 */ /* 0x000fea0003800000 */
.L_x_68:
        /* <DEDUP_REMOVED lines=10> */
.L_x_71:
[----:B------:R-:W-:Y:S05]  /*3130*/  BSYNC B1 ;  /* 0x0000000000017941 */ /* 0x000fea0003800000 */
.L_x_70:
        /* <DEDUP_REMOVED lines=10> */
.L_x_73:
[----:B------:R-:W-:Y:S05]  /*31e0*/  BSYNC B1 ;  /* 0x0000000000017941 */ /* 0x000fea0003800000 */
.L_x_72:
        /* <DEDUP_REMOVED lines=9> */
.L_x_75:
[----:B------:R-:W-:Y:S05]  /*3280*/  BSYNC B1 ;  /* 0x0000000000017941 */ /* 0x000fea0003800000 */
.L_x_74:
        /* <DEDUP_REMOVED lines=9> */
.L_x_77:
[----:B------:R-:W-:Y:S05]  /*3320*/  BSYNC B1 ;  /* 0x0000000000017941 */ /* 0x000fea0003800000 */
.L_x_76:
        /* <DEDUP_REMOVED lines=10> */
.L_x_79:
[----:B------:R-:W-:Y:S05]  /*33d0*/  BSYNC B1 ;  /* 0x0000000000017941 */ /* 0x000fea0003800000 */
.L_x_78:
        /* <DEDUP_REMOVED lines=10> */
.L_x_81:
[----:B------:R-:W-:Y:S05]  /*3480*/  BSYNC B1 ;  /* 0x0000000000017941 */ /* 0x000fea0003800000 */
.L_x_80:
        /* <DEDUP_REMOVED lines=9> */
.L_x_83:
[----:B------:R-:W-:Y:S05]  /*3520*/  BSYNC B1 ;  /* 0x0000000000017941 */ /* 0x000fea0003800000 */
.L_x_82:
        /* <DEDUP_REMOVED lines=9> */
.L_x_85:
[----:B------:R-:W-:Y:S05]  /*35c0*/  BSYNC B1 ;  /* 0x0000000000017941 */ /* 0x000fea0003800000 */
.L_x_84:
        /* <DEDUP_REMOVED lines=10> */
.L_x_87:
[----:B------:R-:W-:Y:S05]  /*3670*/  BSYNC B1 ;  /* 0x0000000000017941 */ /* 0x000fea0003800000 */
.L_x_86:
        /* <DEDUP_REMOVED lines=10> */
.L_x_89:
[----:B------:R-:W-:Y:S05]  /*3720*/  BSYNC B1 ;  /* 0x0000000000017941 */ /* 0x000fea0003800000 */
.L_x_88:
        /* <DEDUP_REMOVED lines=9> */
.L_x_91:
[----:B------:R-:W-:Y:S05]  /*37c0*/  BSYNC B1 ;  /* 0x0000000000017941 */ /* 0x000fea0003800000 */
.L_x_90:
        /* <DEDUP_REMOVED lines=9> */
.L_x_93:
[----:B------:R-:W-:Y:S05]  /*3860*/  BSYNC B1 ;  /* 0x0000000000017941 */ /* 0x000fea0003800000 */
.L_x_92:
        /* <DEDUP_REMOVED lines=10> */
.L_x_95:
[----:B------:R-:W-:Y:S05]  /*3910*/  BSYNC B1 ;  /* 0x0000000000017941 */ /* 0x000fea0003800000 */
.L_x_94:
        /* <DEDUP_REMOVED lines=10> */
.L_x_97:
[----:B------:R-:W-:Y:S05]  /*39c0*/  BSYNC B1 ;  /* 0x0000000000017941 */ /* 0x000fea0003800000 */
.L_x_96:
        /* <DEDUP_REMOVED lines=9> */
.L_x_99:
[----:B------:R-:W-:Y:S05]  /*3a60*/  BSYNC B1 ;  /* 0x0000000000017941 */ /* 0x000fea0003800000 */
.L_x_98:
        /* <DEDUP_REMOVED lines=9> */
.L_x_101:
[----:B------:R-:W-:Y:S05]  /*3b00*/  BSYNC B1 ;  /* 0x0000000000017941 */ /* 0x000fea0003800000 */
.L_x_100:
        /* <DEDUP_REMOVED lines=10> */
.L_x_103:
[----:B------:R-:W-:Y:S05]  /*3bb0*/  BSYNC B1 ;  /* 0x0000000000017941 */ /* 0x000fea0003800000 */
.L_x_102:
        /* <DEDUP_REMOVED lines=10> */
.L_x_105:
[----:B------:R-:W-:Y:S05]  /*3c60*/  BSYNC B1 ;  /* 0x0000000000017941 */ /* 0x000fea0003800000 */
.L_x_104:
        /* <DEDUP_REMOVED lines=9> */
.L_x_107:
[----:B------:R-:W-:Y:S05]  /*3d00*/  BSYNC B1 ;  /* 0x0000000000017941 */ /* 0x000fea0003800000 */
.L_x_106:
        /* <DEDUP_REMOVED lines=9> */
.L_x_109:
[----:B------:R-:W-:Y:S05]  /*3da0*/  BSYNC B1 ;  /* 0x0000000000017941 */ /* 0x000fea0003800000 */
.L_x_108:
        /* <DEDUP_REMOVED lines=10> */
.L_x_111:
[----:B------:R-:W-:Y:S05]  /*3e50*/  BSYNC B1 ;  /* 0x0000000000017941 */ /* 0x000fea0003800000 */
.L_x_110:
        /* <DEDUP_REMOVED lines=10> */
.L_x_113:
[----:B------:R-:W-:Y:S05]  /*3f00*/  BSYNC B1 ;  /* 0x0000000000017941 */ /* 0x000fea0003800000 */
.L_x_112:
        /* <DEDUP_REMOVED lines=9> */
.L_x_115:
[----:B------:R-:W-:Y:S05]  /*3fa0*/  BSYNC B1 ;  /* 0x0000000000017941 */ /* 0x000fea0003800000 */
.L_x_114:
        /* <DEDUP_REMOVED lines=9> */
.L_x_117:
[----:B------:R-:W-:Y:S05]  /*4040*/  BSYNC B1 ;  /* 0x0000000000017941 */ /* 0x000fea0003800000 */
.L_x_116:
        /* <DEDUP_REMOVED lines=10> */
.L_x_119:
[----:B------:R-:W-:Y:S05]  /*40f0*/  BSYNC B1 ;  /* 0x0000000000017941 */ /* 0x000fea0003800000 */
.L_x_118:
        /* <DEDUP_REMOVED lines=10> */
.L_x_121:
[----:B------:R-:W-:Y:S05]  /*41a0*/  BSYNC B1 ;  /* 0x0000000000017941 */ /* 0x000fea0003800000 */
.L_x_120:
        /* <DEDUP_REMOVED lines=9> */
.L_x_123:
[----:B------:R-:W-:Y:S05]  /*4240*/  BSYNC B1 ;  /* 0x0000000000017941 */ /* 0x000fea0003800000 */
.L_x_122:
        /* <DEDUP_REMOVED lines=9> */
.L_x_125:
[----:B------:R-:W-:Y:S05]  /*42e0*/  BSYNC B1 ;  /* 0x0000000000017941 */ /* 0x000fea0003800000 */
.L_x_124:
        /* <DEDUP_REMOVED lines=10> */
.L_x_127:
[----:B------:R-:W-:Y:S05]  /*4390*/  BSYNC B1 ;  /* 0x0000000000017941 */ /* 0x000fea0003800000 */
.L_x_126:
        /* <DEDUP_REMOVED lines=10> */
.L_x_129:
[----:B------:R-:W-:Y:S05]  /*4440*/  BSYNC B1 ;  /* 0x0000000000017941 */ /* 0x000fea0003800000 */
.L_x_128:
        /* <DEDUP_REMOVED lines=9> */
.L_x_131:
[----:B------:R-:W-:Y:S05]  /*44e0*/  BSYNC B1 ;  /* 0x0000000000017941 */ /* 0x000fea0003800000 */
.L_x_130:
        /* <DEDUP_REMOVED lines=9> */
.L_x_133:
[----:B------:R-:W-:Y:S05]  /*4580*/  BSYNC B1 ;  /* 0x0000000000017941 */ /* 0x000fea0003800000 */
.L_x_132:
        /* <DEDUP_REMOVED lines=10> */
.L_x_135:
[----:B------:R-:W-:Y:S05]  /*4630*/  BSYNC B1 ;  /* 0x0000000000017941 */ /* 0x000fea0003800000 */
.L_x_134:
        /* <DEDUP_REMOVED lines=10> */
.L_x_137:
[----:B------:R-:W-:Y:S05]  /*46e0*/  BSYNC B1 ;  /* 0x0000000000017941 */ /* 0x000fea0003800000 */
.L_x_136:
        /* <DEDUP_REMOVED lines=9> */
.L_x_139:
[----:B------:R-:W-:Y:S05]  /*4780*/  BSYNC B1 ;  /* 0x0000000000017941 */ /* 0x000fea0003800000 */
.L_x_138:
        /* <DEDUP_REMOVED lines=9> */
.L_x_141:
[----:B------:R-:W-:Y:S05]  /*4820*/  BSYNC B1 ;  /* 0x0000000000017941 */ /* 0x000fea0003800000 */
.L_x_140:
        /* <DEDUP_REMOVED lines=10> */
.L_x_143:
[----:B------:R-:W-:Y:S05]  /*48d0*/  BSYNC B1 ;  /* 0x0000000000017941 */ /* 0x000fea0003800000 */
.L_x_142:
        /* <DEDUP_REMOVED lines=10> */
.L_x_145:
[----:B------:R-:W-:Y:S05]  /*4980*/  BSYNC B1 ;  /* 0x0000000000017941 */ /* 0x000fea0003800000 */
.L_x_144:
        /* <DEDUP_REMOVED lines=9> */
.L_x_147:
[----:B------:R-:W-:Y:S05]  /*4a20*/  BSYNC B1 ;  /* 0x0000000000017941 */ /* 0x000fea0003800000 */
.L_x_146:
        /* <DEDUP_REMOVED lines=9> */
.L_x_149:
[----:B------:R-:W-:Y:S05]  /*4ac0*/  BSYNC B1 ;  /* 0x0000000000017941 */ /* 0x000fea0003800000 */
.L_x_148:
        /* <DEDUP_REMOVED lines=10> */
.L_x_151:
[----:B------:R-:W-:Y:S05]  /*4b70*/  BSYNC B1 ;  /* 0x0000000000017941 */ /* 0x000fea0003800000 */
.L_x_150:
[----:B0----5:R-:W-:Y:S01]  /*4b80*/  HADD2.F32 R14, -RZ, R24.H0_H0 ;  /* 0x20000018ff0e7230 */ /* 0x021fe20000004100 */
[----:B------:R-:W-:Y:S01]  /*4b90*/  ISETP.GT.AND P1, PT, R4, 0x79, PT ;  /* 0x000000790400780c */ /* 0x000fe20003f24270 */
[----:B------:R-:W-:Y:S01]  /*4ba0*/  @P2 IMAD.MOV.U32 R4, RZ, RZ, R10 ;  /* 0x000000ffff042224 */ /* 0x000fe200078e000a */
[----:B------:R-:W-:Y:S02]  /*4bb0*/  BSSY B1, `(.L_x_152) ;  /* 0x000000a000017945 */ /* 0x000fe40003800000 */
[----:B------:R-:W-:Y:S01]  /*4bc0*/  FMUL R5, R14, R89 ;  /* 0x000000590e057220 */ /* 0x000fe20000400000 */
[----:B------:R-:W-:-:S03]  /*4bd0*/  ISETP.GT.AND P3, PT, R3, RZ, P1 ;  /* 0x000000ff0300720c */ /* 0x000fc60000f64270 */
[----:B------:R-:W-:-:S05]  /*4be0*/  FFMA R5, R84, R88, R5 ;  /* 0x0000005854057223 */ /* 0x000fca0000000005 */
[----:B------:R-:W-:-:S04]  /*4bf0*/  F2FP.F16.F32.PACK_AB R5, RZ, R5 ;  /* 0x00000005ff05723e */ /* 0x000fc800000000ff */
[----:B------:R-:W-:Y:S01]  /*4c00*/  PRMT R14, R5, 0x7610, R14 ;  /* 0x00007610050e7816 */ /* 0x000fe2000000000e */
[----:B------:R-:W-:-:S05]  /*4c10*/  @P2 IMAD.MOV.U32 R5, RZ, RZ, R11 ;  /* 0x000000ffff052224 */ /* 0x000fca00078e000b */
[----:B------:R0:W-:Y:S01]  /*4c20*/  @P2 STG.E.U16 desc[UR36][R4.64+0xf0], R14 ;  /* 0x0000f00e04002986 */ /* 0x0001e2000c101524 */
[----:B------:R-:W-:Y:S05]  /*4c30*/  @!P3 BRA `(.L_x_153) ;  /* 0x000000000004b947 */ /* 0x000fea0003800000 */
[----:B------:R0:W5:Y:S02]  /*4c40*/  LDG.E.LTC128B.U16 R24, desc[UR36][R6.64+0xf2] ;  /* 0x0000f22406187981 */ /* 0x000164000c1e1520 */
.L_x_153:
[----:B------:R-:W-:Y:S05]  /*4c50*/  BSYNC B1 ;  /* 0x0000000000017941 */ /* 0x000fea0003800000 */
.L_x_152:
        /* <DEDUP_REMOVED lines=9> */
.L_x_155:
[----:B------:R-:W-:Y:S05]  /*4cf0*/  BSYNC B1 ;  /* 0x0000000000017941 */ /* 0x000fea0003800000 */
.L_x_154:
[----:B0----5:R-:W-:Y:S01]  /*4d00*/  HADD2.F32 R4, -RZ, R24.H0_H0 ;  /* 0x20000018ff047230 */ /* 0x021fe20000004100 */
[----:B------:R-:W-:Y:S01]  /*4d10*/  ISETP.GT.AND P1, PT, R3, 0x8, P1 ;  /* 0x000000080300780c */ /* 0x000fe20000f24270 */
[----:B------:R-:W-:Y:S03]  /*4d20*/  BSSY B1, `(.L_x_156) ;  /* 0x000000a000017945 */ /* 0x000fe60003800000 */
[----:B------:R-:W-:Y:S01]  /*4d30*/  FMUL R5, R4, R89 ;  /* 0x0000005904057220 */ /* 0x000fe20000400000 */
[----:B------:R-:W-:-:S03]  /*4d40*/  @P0 IMAD.MOV.U32 R4, RZ, RZ, R12 ;  /* 0x000000ffff040224 */ /* 0x000fc600078e000c */
[----:B------:R-:W-:-:S05]  /*4d50*/  FFMA R5, R86, R88, R5 ;  /* 0x0000005856057223 */ /* 0x000fca0000000005 */
[----:B------:R-:W-:-:S04]  /*4d60*/  F2FP.F16.F32.PACK_AB R5, RZ, R5 ;  /* 0x00000005ff05723e */ /* 0x000fc800000000ff */
[----:B-1-34-:R-:W-:Y:S01]  /*4d70*/  PRMT R6, R5, 0x7610, R6 ;  /* 0x0000761005067816 */ /* 0x01afe20000000006 */
[----:B------:R-:W-:-:S05]  /*4d80*/  @P0 IMAD.MOV.U32 R5, RZ, RZ, R13 ;  /* 0x000000ffff050224 */ /* 0x000fca00078e000d */
[----:B------:R0:W-:Y:S01]  /*4d90*/  @P0 STG.E.U16 desc[UR36][R4.64+0xf0], R6 ;  /* 0x0000f00604000986 */ /* 0x0001e2000c101524 */
[----:B------:R-:W-:Y:S05]  /*4da0*/  @!P1 BRA `(.L_x_157) ;  /* 0x0000000000049947 */ /* 0x000fea0003800000 */
[----:B------:R1:W5:Y:S02]  /*4db0*/  LDG.E.LTC128B.U16 R24, desc[UR36][R8.64+0xf2] ;  /* 0x0000f22408187981 */ /* 0x000364000c1e1520 */
.L_x_157:
[----:B------:R-:W-:Y:S05]  /*4dc0*/  BSYNC B1 ;  /* 0x0000000000017941 */ /* 0x000fea0003800000 */
.L_x_156:
[----:B------:R-:W-:Y:S05]  /*4dd0*/  @!P1 BRA `(.L_x_158) ;  /* 0x0000001000d09947 */ /* 0x000fea0003800000 */
[----:B-----5:R-:W-:-:S05]  /*4de0*/  HADD2.F32 R24, -RZ, R24.H0_H0 ;  /* 0x20000018ff187230 */ /* 0x020fca0000004100 */
[----:B------:R-:W-:-:S04]  /*4df0*/  FMUL R24, R24, R89 ;  /* 0x0000005918187220 */ /* 0x000fc80000400000 */
[----:B------:R-:W-:-:S05]  /*4e00*/  FFMA R24, R87, R88, R24 ;  /* 0x0000005857187223 */ /* 0x000fca0000000018 */
[----:B------:R-:W-:-:S05]  /*4e10*/  F2FP.F16.F32.PACK_AB R24, RZ, R24 ;  /* 0x00000018ff18723e */ /* 0x000fca00000000ff */
[----:B------:R3:W-:Y:S01]  /*4e20*/  STG.E.U16 desc[UR36][R12.64+0xf2], R24 ;  /* 0x0000f2180c007986 */ /* 0x0007e2000c101524 */
[----:B------:R-:W-:Y:S05]  /*4e30*/  BRA `(.L_x_158) ;  /* 0x0000001000b87947 */ /* 0x000fea0003800000 */
.L_x_33:
[----:B------:R-:W-:Y:S01]  /*4e40*/  ISETP.GT.AND P2, PT, R4, 0x1, PT ;  /* 0x000000010400780c */ /* 0x000fe20003f44270 */
[----:B------:R-:W-:Y:S01]  /*4e50*/  ULDC.64 UR4, c[0x0][0x5c0] ;  /* 0x0001700000047ab9 */ /* 0x000fe20000000a00 */
[-C--:B------:R-:W-:Y:S01]  /*4e60*/  FMUL R24, R24, R88.reuse ;  /* 0x0000005818187220 */ /* 0x080fe20000400000 */
[-C--:B------:R-:W-:Y:S01]  /*4e70*/  FMUL R25, R25, R88.reuse ;  /* 0x0000005819197220 */ /* 0x080fe20000400000 */
[----:B------:R-:W-:Y:S01]  /*4e80*/  ISETP.GT.AND P1, PT, R3, RZ, P2 ;  /* 0x000000ff0300720c */ /* 0x000fe20001724270 */
[-C--:B------:R-:W-:Y:S01]  /*4e90*/  FMUL R26, R26, R88.reuse ;  /* 0x000000581a1a7220 */ /* 0x080fe20000400000 */
[----:B------:R-:W-:Y:S01]  /*4ea0*/  LEA R6, P4, R104, UR4, 0x1 ;  /* 0x0000000468067c11 */ /* 0x000fe2000f8808ff */
[----:B------:R-:W-:Y:S01]  /*4eb0*/  FMUL R27, R27, R88 ;  /* 0x000000581b1b7220 */ /* 0x000fe20000400000 */
[----:B------:R-:W-:Y:S01]  /*4ec0*/  F2FP.F16.F32.PACK_AB R24, RZ, R24 ;  /* 0x00000018ff18723e */ /* 0x000fe200000000ff */
[-C--:B------:R-:W-:Y:S01]  /*4ed0*/  FMUL R28, R28, R88.reuse ;  /* 0x000000581c1c7220 */ /* 0x080fe20000400000 */
[----:B------:R-:W-:Y:S01]  /*4ee0*/  LEA.HI.X R7, R104, UR5, R115, 0x1, P4 ;  /* 0x0000000568077c11 */ /* 0x000fe2000a0f0c73 */
[-C--:B------:R-:W-:Y:S01]  /*4ef0*/  FMUL R29, R29, R88.reuse ;  /* 0x000000581d1d7220 */ /* 0x080fe20000400000 */
[----:B------:R-:W-:Y:S01]  /*4f00*/  F2FP.F16.F32.PACK_AB R25, RZ, R25 ;  /* 0x00000019ff19723e */ /* 0x000fe200000000ff */
[-C--:B------:R-:W-:Y:S01]  /*4f10*/  FMUL R30, R30, R88.reuse ;  /* 0x000000581e1e7220 */ /* 0x080fe20000400000 */
[----:B------:R-:W-:Y:S01]  /*4f20*/  ISETP.GT.AND P2, PT, R3, 0x8, P2 ;  /* 0x000000080300780c */ /* 0x000fe20001744270 */
[----:B------:R-:W-:Y:S01]  /*4f30*/  @P3 STG.E.U16 desc[UR36][R6.64], R24 ;  /* 0x0000001806003986 */ /* 0x000fe2000c101524 */
[C---:B------:R-:W-:Y:S01]  /*4f40*/  SHF.L.U64.HI R5, R90.reuse, 0x1, R91 ;  /* 0x000000015a057819 */ /* 0x040fe2000001025b */
[----:B------:R-:W-:Y:S01]  /*4f50*/  FMUL R31, R31, R88 ;  /* 0x000000581f1f7220 */ /* 0x000fe20000400000 */
[----:B------:R-:W-:Y:S01]  /*4f60*/  LEA R8, P3, R90, R6, 0x1 ;  /* 0x000000065a087211 */ /* 0x000fe200078608ff */
[----:B------:R-:W-:Y:S01]  /*4f70*/  @P1 STG.E.U16 desc[UR36][R6.64+0x2], R25 ;  /* 0x0000021906001986 */ /* 0x000fe2000c101524 */
[----:B------:R-:W-:Y:S01]  /*4f80*/  ISETP.GT.AND P1, PT, R3, 0x8, P0 ;  /* 0x000000080300780c */ /* 0x000fe20000724270 */
[----:B------:R-:W-:Y:S01]  /*4f90*/  FMUL R32, R32, R88 ;  /* 0x0000005820207220 */ /* 0x000fe20000400000 */
[----:B------:R-:W-:Y:S01]  /*4fa0*/  F2FP.F16.F32.PACK_AB R26, RZ, R26 ;  /* 0x0000001aff1a723e */ /* 0x000fe200000000ff */
[----:B------:R-:W-:Y:S01]  /*4fb0*/  IMAD.X R9, R5, 0x1, R7, P3 ;  /* 0x0000000105097824 */ /* 0x000fe200018e0607 */
[----:B------:R-:W-:Y:S01]  /*4fc0*/  F2FP.F16.F32.PACK_AB R27, RZ, R27 ;  /* 0x0000001bff1b723e */ /* 0x000fe200000000ff */
[-C--:B------:R-:W-:Y:S01]  /*4fd0*/  FMUL R33, R33, R88.reuse ;  /* 0x0000005821217220 */ /* 0x080fe20000400000 */
[----:B------:R-:W-:Y:S01]  /*4fe0*/  ISETP.GT.AND P0, PT, R4, 0x8, PT ;  /* 0x000000080400780c */ /* 0x000fe20003f04270 */
[----:B------:R-:W-:Y:S01]  /*4ff0*/  FMUL R34, R34, R88 ;  /* 0x0000005822227220 */ /* 0x000fe20000400000 */
[----:B------:R-:W-:Y:S01]  /*5000*/  F2FP.F16.F32.PACK_AB R28, RZ, R28 ;  /* 0x0000001cff1c723e */ /* 0x000fe200000000ff */
[-C--:B------:R-:W-:Y:S01]  /*5010*/  FMUL R35, R35, R88.reuse ;  /* 0x0000005823237220 */ /* 0x080fe20000400000 */
[C---:B------:R-:W-:Y:S01]  /*5020*/  ISETP.GT.AND P4, PT, R3.reuse, RZ, P0 ;  /* 0x000000ff0300720c */ /* 0x040fe20000784270 */
[-C--:B------:R-:W-:Y:S01]  /*5030*/  FMUL R36, R36, R88.reuse ;  /* 0x0000005824247220 */ /* 0x080fe20000400000 */
[----:B------:R-:W-:Y:S01]  /*5040*/  F2FP.F16.F32.PACK_AB R29, RZ, R29 ;  /* 0x0000001dff1d723e */ /* 0x000fe200000000ff */
[----:B------:R-:W-:Y:S01]  /*5050*/  @P1 STG.E.U16 desc[UR36][R8.64], R26 ;  /* 0x0000001a08001986 */ /* 0x000fe2000c101524 */
[----:B------:R-:W-:Y:S01]  /*5060*/  ISETP.GT.AND P1, PT, R3, 0x8, P0 ;  /* 0x000000080300780c */ /* 0x000fe20000724270 */
[----:B------:R-:W-:Y:S01]  /*5070*/  FMUL R37, R37, R88 ;  /* 0x0000005825257220 */ /* 0x000fe20000400000 */
[----:B------:R-:W-:Y:S01]  /*5080*/  F2FP.F16.F32.PACK_AB R30, RZ, R30 ;  /* 0x0000001eff1e723e */ /* 0x000fe200000000ff */
[----:B------:R-:W-:Y:S01]  /*5090*/  @P2 STG.E.U16 desc[UR36][R8.64+0x2], R27 ;  /* 0x0000021b08002986 */ /* 0x000fe2000c101524 */
[----:B------:R-:W-:Y:S01]  /*50a0*/  ISETP.GT.AND P2, PT, R4, 0x9, PT ;  /* 0x000000090400780c */ /* 0x000fe20003f44270 */
[-C--:B------:R-:W-:Y:S01]  /*50b0*/  FMUL R38, R38, R88.reuse ;  /* 0x0000005826267220 */ /* 0x080fe20000400000 */
[----:B------:R-:W-:Y:S01]  /*50c0*/  F2FP.F16.F32.PACK_AB R31, RZ, R31 ;  /* 0x0000001fff1f723e */ /* 0x000fe200000000ff */
[-C--:B------:R-:W-:Y:S01]  /*50d0*/  FMUL R39, R39, R88.reuse ;  /* 0x0000005827277220 */ /* 0x080fe20000400000 */
[C---:B------:R-:W-:Y:S01]  /*50e0*/  ISETP.GT.AND P3, PT, R3.reuse, RZ, P2 ;  /* 0x000000ff0300720c */ /* 0x040fe20001764270 */
[----:B------:R-:W-:Y:S01]  /*50f0*/  @P4 STG.E.U16 desc[UR36][R6.64+0x10], R28 ;  /* 0x0000101c06004986 */ /* 0x000fe2000c101524 */
[----:B------:R-:W-:Y:S01]  /*5100*/  ISETP.GT.AND P2, PT, R3, 0x8, P2 ;  /* 0x000000080300780c */ /* 0x000fe20001744270 */
[-C--:B------:R-:W-:Y:S01]  /*5110*/  FMUL R40, R40, R88.reuse ;  /* 0x0000005828287220 */ /* 0x080fe20000400000 */
[----:B------:R-:W-:Y:S01]  /*5120*/  ISETP.GT.AND P0, PT, R4, 0x10, PT ;  /* 0x000000100400780c */ /* 0x000fe20003f04270 */
[----:B------:R-:W-:Y:S01]  /*5130*/  FMUL R41, R41, R88 ;  /* 0x0000005829297220 */ /* 0x000fe20000400000 */
[----:B------:R-:W-:Y:S01]  /*5140*/  F2FP.F16.F32.PACK_AB R32, RZ, R32 ;  /* 0x00000020ff20723e */ /* 0x000fe200000000ff */
[-C--:B------:R-:W-:Y:S01]  /*5150*/  FMUL R42, R42, R88.reuse ;  /* 0x000000582a2a7220 */ /* 0x080fe20000400000 */
[----:B------:R-:W-:Y:S01]  /*5160*/  ISETP.GT.AND P4, PT, R3, RZ, P0 ;  /* 0x000000ff0300720c */ /* 0x000fe20000784270 */
[-C--:B------:R-:W-:Y:S01]  /*5170*/  FMUL R43, R43, R88.reuse ;  /* 0x000000582b2b7220 */ /* 0x080fe20000400000 */
[----:B------:R-:W-:Y:S01]  /*5180*/  F2FP.F16.F32.PACK_AB R33, RZ, R33 ;  /* 0x00000021ff21723e */ /* 0x000fe200000000ff */
[----:B------:R-:W-:Y:S01]  /*5190*/  FMUL R44, R44, R88 ;  /* 0x000000582c2c7220 */ /* 0x000fe20000400000 */
[----:B------:R-:W-:Y:S01]  /*51a0*/  F2FP.F16.F32.PACK_AB R34, RZ, R34 ;  /* 0x00000022ff22723e */ /* 0x000fe200000000ff */
[----:B------:R-:W-:Y:S01]  /*51b0*/  @P3 STG.E.U16 desc[UR36][R6.64+0x12], R29 ;  /* 0x0000121d06003986 */ /* 0x000fe2000c101524 */
[----:B------:R-:W-:Y:S01]  /*51c0*/  ISETP.GT.AND P3, PT, R4, 0x11, PT ;  /* 0x000000110400780c */ /* 0x000fe20003f64270 */
[-C--:B------:R-:W-:Y:S01]  /*51d0*/  FMUL R45, R45, R88.reuse ;  /* 0x000000582d2d7220 */ /* 0x080fe20000400000 */
[----:B------:R-:W-:Y:S01]  /*51e0*/  F2FP.F16.F32.PACK_AB R35, RZ, R35 ;  /* 0x00000023ff23723e */ /* 0x000fe200000000ff */
[----:B------:R-:W-:Y:S01]  /*51f0*/  @P1 STG.E.U16 desc[UR36][R8.64+0x10], R30 ;  /* 0x0000101e08001986 */ /* 0x000fe2000c101524 */
[C---:B------:R-:W-:Y:S01]  /*5200*/  ISETP.GT.AND P1, PT, R3.reuse, 0x8, P0 ;  /* 0x000000080300780c */ /* 0x040fe20000724270 */
[-C--:B------:R-:W-:Y:S01]  /*5210*/  FMUL R46, R46, R88.reuse ;  /* 0x000000582e2e7220 */ /* 0x080fe20000400000 */
[----:B------:R-:W-:Y:S01]  /*5220*/  ISETP.GT.AND P0, PT, R4, 0x18, PT ;  /* 0x000000180400780c */ /* 0x000fe20003f04270 */
[----:B------:R-:W-:Y:S01]  /*5230*/  @P2 STG.E.U16 desc[UR36][R8.64+0x12], R31 ;  /* 0x0000121f08002986 */ /* 0x000fe2000c101524 */
[----:B------:R-:W-:Y:S01]  /*5240*/  ISETP.GT.AND P2, PT, R3, RZ, P3 ;  /* 0x000000ff0300720c */ /* 0x000fe20001f44270 */
[-C--:B------:R-:W-:Y:S01]  /*5250*/  FMUL R47, R47, R88.reuse ;  /* 0x000000582f2f7220 */ /* 0x080fe20000400000 */
[C---:B------:R-:W-:Y:S01]  /*5260*/  ISETP.GT.AND P3, PT, R3.reuse, 0x8, P3 ;  /* 0x000000080300780c */ /* 0x040fe20001f64270 */
[----:B------:R-:W-:Y:S01]  /*5270*/  @P4 STG.E.U16 desc[UR36][R6.64+0x20], R32 ;  /* 0x0000202006004986 */ /* 0x000fe2000c101524 */
[----:B------:R-:W-:Y:S01]  /*5280*/  ISETP.GT.AND P4, PT, R3, RZ, P0 ;  /* 0x000000ff0300720c */ /* 0x000fe20000784270 */
[----:B------:R-:W-:Y:S01]  /*5290*/  FMUL R48, R48, R88 ;  /* 0x0000005830307220 */ /* 0x000fe20000400000 */
[----:B------:R-:W-:Y:S01]  /*52a0*/  F2FP.F16.F32.PACK_AB R36, RZ, R36 ;  /* 0x00000024ff24723e */ /* 0x000fe200000000ff */
[-C--:B------:R-:W-:Y:S01]  /*52b0*/  FMUL R49, R49, R88.reuse ;  /* 0x0000005831317220 */ /* 0x080fe20000400000 */
[----:B------:R-:W-:Y:S01]  /*52c0*/  F2FP.F16.F32.PACK_AB R37, RZ, R37 ;  /* 0x00000025ff25723e */ /* 0x000fe200000000ff */
[----:B------:R-:W-:Y:S01]  /*52d0*/  FMUL R50, R50, R88 ;  /* 0x0000005832327220 */ /* 0x000fe20000400000 */
[----:B------:R-:W-:Y:S01]  /*52e0*/  F2FP.F16.F32.PACK_AB R38, RZ, R38 ;  /* 0x00000026ff26723e */ /* 0x000fe200000000ff */
[----:B------:R-:W-:Y:S01]  /*52f0*/  FMUL R51, R51, R88 ;  /* 0x0000005833337220 */ /* 0x000fe20000400000 */
[----:B------:R-:W-:Y:S01]  /*5300*/  F2FP.F16.F32.PACK_AB R39, RZ, R39 ;  /* 0x00000027ff27723e */ /* 0x000fe200000000ff */
[----:B------:R-:W-:Y:S01]  /*5310*/  @P2 STG.E.U16 desc[UR36][R6.64+0x22], R33 ;  /* 0x0000222106002986 */ /* 0x000fe2000c101524 */
[----:B------:R-:W-:Y:S01]  /*5320*/  F2FP.F16.F32.PACK_AB R40, RZ, R40 ;  /* 0x00000028ff28723e */ /* 0x000fe200000000ff */
[-C--:B------:R-:W-:Y:S01]  /*5330*/  FMUL R52, R52, R88.reuse ;  /* 0x0000005834347220 */ /* 0x080fe20000400000 */
[----:B------:R-:W-:Y:S01]  /*5340*/  F2FP.F16.F32.PACK_AB R41, RZ, R41 ;  /* 0x00000029ff29723e */ /* 0x000fe200000000ff */
[----:B------:R-:W-:Y:S01]  /*5350*/  @P1 STG.E.U16 desc[UR36][R8.64+0x20], R34 ;  /* 0x0000202208001986 */ /* 0x000fe2000c101524 */
[----:B------:R-:W-:Y:S01]  /*5360*/  ISETP.GT.AND P1, PT, R3, 0x8, P0 ;  /* 0x000000080300780c */ /* 0x000fe20000724270 */
[-C--:B------:R-:W-:Y:S01]  /*5370*/  FMUL R53, R53, R88.reuse ;  /* 0x0000005835357220 */ /* 0x080fe20000400000 */
[C---:B------:R-:W-:Y:S01]  /*5380*/  ISETP.GT.AND P0, PT, R4.reuse, 0x20, PT ;  /* 0x000000200400780c */ /* 0x040fe20003f04270 */
[----:B------:R-:W-:Y:S01]  /*5390*/  @P3 STG.E.U16 desc[UR36][R8.64+0x22], R35 ;  /* 0x0000222308003986 */ /* 0x000fe2000c101524 */
[----:B------:R-:W-:Y:S01]  /*53a0*/  ISETP.GT.AND P3, PT, R4, 0x19, PT ;  /* 0x000000190400780c */ /* 0x000fe20003f64270 */
[----:B------:R-:W-:Y:S01]  /*53b0*/  FMUL R54, R54, R88 ;  /* 0x0000005836367220 */ /* 0x000fe20000400000 */
[----:B------:R-:W-:Y:S01]  /*53c0*/  F2FP.F16.F32.PACK_AB R42, RZ, R42 ;  /* 0x0000002aff2a723e */ /* 0x000fe200000000ff */
[----:B------:R-:W-:Y:S01]  /*53d0*/  @P4 STG.E.U16 desc[UR36][R6.64+0x30], R36 ;  /* 0x0000302406004986 */ /* 0x000fe2000c101524 */
[----:B------:R-:W-:Y:S01]  /*53e0*/  ISETP.GT.AND P2, PT, R3, RZ, P3 ;  /* 0x000000ff0300720c */ /* 0x000fe20001f44270 */
[-C--:B------:R-:W-:Y:S01]  /*53f0*/  FMUL R55, R55, R88.reuse ;  /* 0x0000005837377220 */ /* 0x080fe20000400000 */
[C---:B------:R-:W-:Y:S01]  /*5400*/  ISETP.GT.AND P3, PT, R3.reuse, 0x8, P3 ;  /* 0x000000080300780c */ /* 0x040fe20001f64270 */
[-C--:B------:R-:W-:Y:S01]  /*5410*/  FMUL R56, R56, R88.reuse ;  /* 0x0000005838387220 */ /* 0x080fe20000400000 */
[----:B------:R-:W-:Y:S01]  /*5420*/  ISETP.GT.AND P4, PT, R3, RZ, P0 ;  /* 0x000000ff0300720c */ /* 0x000fe20000784270 */
[-C--:B------:R-:W-:Y:S01]  /*5430*/  FMUL R57, R57, R88.reuse ;  /* 0x0000005839397220 */ /* 0x080fe20000400000 */
[----:B------:R-:W-:Y:S01]  /*5440*/  F2FP.F16.F32.PACK_AB R43, RZ, R43 ;  /* 0x0000002bff2b723e */ /* 0x000fe200000000ff */
[----:B------:R-:W-:Y:S01]  /*5450*/  FMUL R58, R58, R88 ;  /* 0x000000583a3a7220 */ /* 0x000fe20000400000 */
[----:B------:R-:W-:Y:S01]  /*5460*/  F2FP.F16.F32.PACK_AB R44, RZ, R44 ;  /* 0x0000002cff2c723e */ /* 0x000fe200000000ff */
[-C--:B------:R-:W-:Y:S01]  /*5470*/  FMUL R59, R59, R88.reuse ;  /* 0x000000583b3b7220 */ /* 0x080fe20000400000 */
[----:B------:R-:W-:Y:S01]  /*5480*/  F2FP.F16.F32.PACK_AB R45, RZ, R45 ;  /* 0x0000002dff2d723e */ /* 0x000fe200000000ff */
[----:B------:R-:W-:Y:S01]  /*5490*/  FMUL R60, R60, R88 ;  /* 0x000000583c3c7220 */ /* 0x000fe20000400000 */
[----:B------:R-:W-:Y:S01]  /*54a0*/  F2FP.F16.F32.PACK_AB R46, RZ, R46 ;  /* 0x0000002eff2e723e */ /* 0x000fe200000000ff */
[----:B------:R-:W-:Y:S01]  /*54b0*/  @P2 STG.E.U16 desc[UR36][R6.64+0x32], R37 ;  /* 0x0000322506002986 */ /* 0x000fe2000c101524 */
[----:B------:R-:W-:Y:S01]  /*54c0*/  F2FP.F16.F32.PACK_AB R47, RZ, R47 ;  /* 0x0000002fff2f723e */ /* 0x000fe200000000ff */
[----:B------:R-:W-:Y:S01]  /*54d0*/  FMUL R61, R61, R88 ;  /* 0x000000583d3d7220 */ /* 0x000fe20000400000 */
[----:B------:R-:W-:Y:S01]  /*54e0*/  F2FP.F16.F32.PACK_AB R48, RZ, R48 ;  /* 0x00000030ff30723e */ /* 0x000fe200000000ff */
[----:B------:R-:W-:Y:S01]  /*54f0*/  @P1 STG.E.U16 desc[UR36][R8.64+0x30], R38 ;  /* 0x0000302608001986 */ /* 0x000fe2000c101524 */
[----:B------:R-:W-:Y:S01]  /*5500*/  ISETP.GT.AND P1, PT, R3, 0x8, P0 ;  /* 0x000000080300780c */ /* 0x000fe20000724270 */
[-C--:B------:R-:W-:Y:S01]  /*5510*/  FMUL R62, R62, R88.reuse ;  /* 0x000000583e3e7220 */ /* 0x080fe20000400000 */
[C---:B------:R-:W-:Y:S01]  /*5520*/  ISETP.GT.AND P0, PT, R4.reuse, 0x28, PT ;  /* 0x000000280400780c */ /* 0x040fe20003f04270 */
[----:B------:R-:W-:Y:S01]  /*5530*/  @P3 STG.E.U16 desc[UR36][R8.64+0x32], R39 ;  /* 0x0000322708003986 */ /* 0x000fe2000c101524 */
[----:B------:R-:W-:Y:S01]  /*5540*/  ISETP.GT.AND P3, PT, R4, 0x21, PT ;  /* 0x000000210400780c */ /* 0x000fe20003f64270 */
[-C--:B------:R-:W-:Y:S01]  /*5550*/  FMUL R63, R63, R88.reuse ;  /* 0x000000583f3f7220 */ /* 0x080fe20000400000 */
[----:B------:R-:W-:Y:S01]  /*5560*/  F2FP.F16.F32.PACK_AB R49, RZ, R49 ;  /* 0x00000031ff31723e */ /* 0x000fe200000000ff */
[----:B------:R-:W-:Y:S01]  /*5570*/  @P4 STG.E.U16 desc[UR36][R6.64+0x40], R40 ;  /* 0x0000402806004986 */ /* 0x000fe2000c101524 */
[C---:B------:R-:W-:Y:S01]  /*5580*/  ISETP.GT.AND P2, PT, R3.reuse, RZ, P3 ;  /* 0x000000ff0300720c */ /* 0x040fe20001f44270 */
[-C--:B------:R-:W-:Y:S01]  /*5590*/  FMUL R64, R64, R88.reuse ;  /* 0x0000005840407220 */ /* 0x080fe20000400000 */
[----:B------:R-:W-:Y:S01]  /*55a0*/  ISETP.GT.AND P3, PT, R3, 0x8, P3 ;  /* 0x000000080300780c */ /* 0x000fe20001f64270 */
[-C--:B------:R-:W-:Y:S01]  /*55b0*/  FMUL R65, R65, R88.reuse ;  /* 0x0000005841417220 */ /* 0x080fe20000400000 */
        /* <DEDUP_REMOVED lines=62> */
[----:B------:R-:W-:-:S02]  /*59a0*/  F2FP.F16.F32.PACK_AB R68, RZ, R68 ;  /* 0x00000044ff44723e */ /* 0x000fc400000000ff */
[----:B------:R-:W-:Y:S01]  /*59b0*/  F2FP.F16.F32.PACK_AB R69, RZ, R69 ;  /* 0x00000045ff45723e */ /* 0x000fe200000000ff */
[----:B------:R-:W-:Y:S01]  /*59c0*/  @P1 STG.E.U16 desc[UR36][R8.64+0x60], R50 ;  /* 0x0000603208001986 */ /* 0x000fe2000c101524 */
[C---:B------:R-:W-:Y:S02]  /*59d0*/  ISETP.GT.AND P1, PT, R3.reuse, 0x8, P0 ;  /* 0x000000080300780c */ /* 0x040fe40000724270 */
[C---:B------:R-:W-:Y:S01]  /*59e0*/  ISETP.GT.AND P0, PT, R4.reuse, 0x40, PT ;  /* 0x000000400400780c */ /* 0x040fe20003f04270 */
[----:B------:R-:W-:Y:S01]  /*59f0*/  @P3 STG.E.U16 desc[UR36][R8.64+0x62], R51 ;  /* 0x0000623308003986 */ /* 0x000fe2000c101524 */
[----:B------:R-:W-:Y:S02]  /*5a00*/  ISETP.GT.AND P3, PT, R4, 0x39, PT ;  /* 0x000000390400780c */ /* 0x000fe40003f64270 */
[----:B------:R-:W-:Y:S01]  /*5a10*/  F2FP.F16.F32.PACK_AB R70, RZ, R70 ;  /* 0x00000046ff46723e */ /* 0x000fe200000000ff */
[----:B------:R-:W-:Y:S01]  /*5a20*/  @P4 STG.E.U16 desc[UR36][R6.64+0x70], R52 ;  /* 0x0000703406004986 */ /* 0x000fe2000c101524 */
[----:B------:R-:W-:-:S02]  /*5a30*/  ISETP.GT.AND P2, PT, R3, RZ, P3 ;  /* 0x000000ff0300720c */ /* 0x000fc40001f44270 */
[C---:B------:R-:W-:Y:S02]  /*5a40*/  ISETP.GT.AND P3, PT, R3.reuse, 0x8, P3 ;  /* 0x000000080300780c */ /* 0x040fe40001f64270 */
[----:B------:R-:W-:Y:S02]  /*5a50*/  ISETP.GT.AND P4, PT, R3, RZ, P0 ;  /* 0x000000ff0300720c */ /* 0x000fe40000784270 */
[----:B------:R-:W-:Y:S02]  /*5a60*/  F2FP.F16.F32.PACK_AB R71, RZ, R71 ;  /* 0x00000047ff47723e */ /* 0x000fe400000000ff */
[----:B------:R-:W-:Y:S02]  /*5a70*/  F2FP.F16.F32.PACK_AB R72, RZ, R72 ;  /* 0x00000048ff48723e */ /* 0x000fe400000000ff */
[----:B------:R-:W-:Y:S02]  /*5a80*/  F2FP.F16.F32.PACK_AB R73, RZ, R73 ;  /* 0x00000049ff49723e */ /* 0x000fe400000000ff */
        /* <DEDUP_REMOVED lines=33> */
[----:B------:R-:W-:-:S03]  /*5ca0*/  F2FP.F16.F32.PACK_AB R87, RZ, R87 ;  /* 0x00000057ff57723e */ /* 0x000fc600000000ff */
[----:B------:R-:W-:Y:S04]  /*5cb0*/  @P2 STG.E.U16 desc[UR36][R6.64+0x92], R61 ;  /* 0x0000923d06002986 */ /* 0x000fe8000c101524 */
[----:B------:R-:W-:Y:S01]  /*5cc0*/  @P1 STG.E.U16 desc[UR36][R8.64+0x90], R62 ;  /* 0x0000903e08001986 */ /* 0x000fe2000c101524 */
[----:B------:R-:W-:Y:S02]  /*5cd0*/  ISETP.GT.AND P1, PT, R3, 0x8, P0 ;  /* 0x000000080300780c */ /* 0x000fe40000724270 */
[C---:B------:R-:W-:Y:S01]  /*5ce0*/  ISETP.GT.AND P0, PT, R4.reuse, 0x58, PT ;  /* 0x000000580400780c */ /* 0x040fe20003f04270 */
[----:B------:R-:W-:Y:S01]  /*5cf0*/  @P3 STG.E.U16 desc[UR36][R8.64+0x92], R63 ;  /* 0x0000923f08003986 */ /* 0x000fe2000c101524 */
[----:B------:R-:W-:-:S03]  /*5d00*/  ISETP.GT.AND P3, PT, R4, 0x51, PT ;  /* 0x000000510400780c */ /* 0x000fc60003f64270 */
[----:B------:R-:W-:Y:S01]  /*5d10*/  @P4 STG.E.U16 desc[UR36][R6.64+0xa0], R64 ;  /* 0x0000a04006004986 */ /* 0x000fe2000c101524 */
[C---:B------:R-:W-:Y:S02]  /*5d20*/  ISETP.GT.AND P2, PT, R3.reuse, RZ, P3 ;  /* 0x000000ff0300720c */ /* 0x040fe40001f44270 */
[C---:B------:R-:W-:Y:S02]  /*5d30*/  ISETP.GT.AND P3, PT, R3.reuse, 0x8, P3 ;  /* 0x000000080300780c */ /* 0x040fe40001f64270 */
[----:B------:R-:W-:-:S09]  /*5d40*/  ISETP.GT.AND P4, PT, R3, RZ, P0 ;  /* 0x000000ff0300720c */ /* 0x000fd20000784270 */
        /* <DEDUP_REMOVED lines=9> */
[C---:B------:R-:W-:Y:S02]  /*5de0*/  ISETP.GT.AND P3, PT, R3.reuse, RZ, P0 ;  /* 0x000000ff0300720c */ /* 0x040fe40000764270 */
[----:B------:R-:W-:-:S07]  /*5df0*/  ISETP.GT.AND P0, PT, R3, 0x8, P0 ;  /* 0x000000080300780c */ /* 0x000fce0000704270 */
[----:B------:R-:W-:Y:S04]  /*5e00*/  @P2 STG.E.U16 desc[UR36][R6.64+0xb2], R69 ;  /* 0x0000b24506002986 */ /* 0x000fe8000c101524 */
[----:B------:R-:W-:Y:S01]  /*5e10*/  @P1 STG.E.U16 desc[UR36][R8.64+0xb0], R70 ;  /* 0x0000b04608001986 */ /* 0x000fe2000c101524 */
[----:B------:R-:W-:-:S03]  /*5e20*/  ISETP.GT.AND P1, PT, R4, 0x68, PT ;  /* 0x000000680400780c */ /* 0x000fc60003f24270 */
        /* <DEDUP_REMOVED lines=11> */
[C---:B------:R-:W-:Y:S02]  /*5ee0*/  ISETP.GT.AND P2, PT, R3.reuse, RZ, P0 ;  /* 0x000000ff0300720c */ /* 0x040fe40000744270 */
[----:B------:R-:W-:Y:S01]  /*5ef0*/  ISETP.GT.AND P0, PT, R3, 0x8, P0 ;  /* 0x000000080300780c */ /* 0x000fe20000704270 */
[----:B------:R-:W-:Y:S01]  /*5f00*/  @P3 STG.E.U16 desc[UR36][R6.64+0xd0], R76 ;  /* 0x0000d04c06003986 */ /* 0x000fe2000c101524 */
[----:B------:R-:W-:-:S04]  /*5f10*/  ISETP.GT.AND P3, PT, R4, 0x70, PT ;  /* 0x000000700400780c */ /* 0x000fc80003f64270 */
[C---:B------:R-:W-:Y:S02]  /*5f20*/  ISETP.GT.AND P4, PT, R3.reuse, RZ, P3 ;  /* 0x000000ff0300720c */ /* 0x040fe40001f84270 */
[----:B------:R-:W-:-:S03]  /*5f30*/  ISETP.GT.AND P3, PT, R3, 0x8, P3 ;  /* 0x000000080300780c */ /* 0x000fc60001f64270 */
[----:B------:R-:W-:Y:S01]  /*5f40*/  @P2 STG.E.U16 desc[UR36][R6.64+0xd2], R77 ;  /* 0x0000d24d06002986 */ /* 0x000fe2000c101524 */
[----:B------:R-:W-:-:S03]  /*5f50*/  ISETP.GT.AND P2, PT, R4, 0x79, PT ;  /* 0x000000790400780c */ /* 0x000fc60003f44270 */
[----:B------:R-:W-:Y:S01]  /*5f60*/  @P1 STG.E.U16 desc[UR36][R8.64+0xd0], R78 ;  /* 0x0000d04e08001986 */ /* 0x000fe2000c101524 */
[----:B------:R-:W-:-:S03]  /*5f70*/  ISETP.GT.AND P1, PT, R4, 0x78, PT ;  /* 0x000000780400780c */ /* 0x000fc60003f24270 */
[----:B------:R-:W-:Y:S01]  /*5f80*/  @P0 STG.E.U16 desc[UR36][R8.64+0xd2], R79 ;  /* 0x0000d24f08000986 */ /* 0x000fe2000c101524 */
[----:B------:R-:W-:-:S03]  /*5f90*/  ISETP.GT.AND P0, PT, R4, 0x71, PT ;  /* 0x000000710400780c */ /* 0x000fc60003f04270 */
[----:B------:R-:W-:Y:S01]  /*5fa0*/  @P4 STG.E.U16 desc[UR36][R6.64+0xe0], R80 ;  /* 0x0000e05006004986 */ /* 0x000fe2000c101524 */
[C---:B------:R-:W-:Y:S02]  /*5fb0*/  ISETP.GT.AND P4, PT, R3.reuse, RZ, P0 ;  /* 0x000000ff0300720c */ /* 0x040fe40000784270 */
[----:B------:R-:W-:-:S11]  /*5fc0*/  ISETP.GT.AND P0, PT, R3, 0x8, P0 ;  /* 0x000000080300780c */ /* 0x000fd60000704270 */
[----:B------:R-:W-:Y:S02]  /*5fd0*/  @P4 IMAD.MOV.U32 R4, RZ, RZ, R6 ;  /* 0x000000ffff044224 */ /* 0x000fe400078e0006 */
[----:B------:R-:W-:-:S05]  /*5fe0*/  @P4 IMAD.MOV.U32 R5, RZ, RZ, R7 ;  /* 0x000000ffff054224 */ /* 0x000fca00078e0007 */
[----:B------:R0:W-:Y:S01]  /*5ff0*/  @P4 STG.E.U16 desc[UR36][R4.64+0xe2], R81 ;  /* 0x0000e25104004986 */ /* 0x0001e2000c101524 */
[C---:B------:R-:W-:Y:S02]  /*6000*/  ISETP.GT.AND P4, PT, R3.reuse, RZ, P2 ;  /* 0x000000ff0300720c */ /* 0x040fe40001784270 */
[----:B------:R-:W-:Y:S01]  /*6010*/  ISETP.GT.AND P2, PT, R3, 0x8, P2 ;  /* 0x000000080300780c */ /* 0x000fe20001744270 */
[----:B0-----:R-:W-:Y:S02]  /*6020*/  @P3 IMAD.MOV.U32 R4, RZ, RZ, R8 ;  /* 0x000000ffff043224 */ /* 0x001fe400078e0008 */
[----:B------:R-:W-:-:S05]  /*6030*/  @P3 IMAD.MOV.U32 R5, RZ, RZ, R9 ;  /* 0x000000ffff053224 */ /* 0x000fca00078e0009 */
[----:B------:R0:W-:Y:S01]  /*6040*/  @P3 STG.E.U16 desc[UR36][R4.64+0xe0], R82 ;  /* 0x0000e05204003986 */ /* 0x0001e2000c101524 */
[C---:B------:R-:W-:Y:S02]  /*6050*/  ISETP.GT.AND P3, PT, R3.reuse, RZ, P1 ;  /* 0x000000ff0300720c */ /* 0x040fe40000f64270 */
[----:B------:R-:W-:Y:S01]  /*6060*/  ISETP.GT.AND P1, PT, R3, 0x8, P1 ;  /* 0x000000080300780c */ /* 0x000fe20000f24270 */
[----:B0-----:R-:W-:Y:S02]  /*6070*/  @P0 IMAD.MOV.U32 R4, RZ, RZ, R8 ;  /* 0x000000ffff040224 */ /* 0x001fe400078e0008 */
[----:B------:R-:W-:-:S05]  /*6080*/  @P0 IMAD.MOV.U32 R5, RZ, RZ, R9 ;  /* 0x000000ffff050224 */ /* 0x000fca00078e0009 */
[----:B------:R0:W-:Y:S03]  /*6090*/  @P0 STG.E.U16 desc[UR36][R4.64+0xe2], R83 ;  /* 0x0000e25304000986 */ /* 0x0001e6000c101524 */
[----:B0-----:R-:W-:Y:S02]  /*60a0*/  @P3 IMAD.MOV.U32 R4, RZ, RZ, R6 ;  /* 0x000000ffff043224 */ /* 0x001fe400078e0006 */
[----:B------:R-:W-:-:S05]  /*60b0*/  @P3 IMAD.MOV.U32 R5, RZ, RZ, R7 ;  /* 0x000000ffff053224 */ /* 0x000fca00078e0007 */
[----:B------:R0:W-:Y:S04]  /*60c0*/  @P3 STG.E.U16 desc[UR36][R4.64+0xf0], R84 ;  /* 0x0000f05404003986 */ /* 0x0001e8000c101524 */
[----:B------:R4:W-:Y:S01]  /*60d0*/  @P4 STG.E.U16 desc[UR36][R6.64+0xf2], R85 ;  /* 0x0000f25506004986 */ /* 0x0009e2000c101524 */
[----:B0-----:R-:W-:Y:S02]  /*60e0*/  @P1 IMAD.MOV.U32 R4, RZ, RZ, R8 ;  /* 0x000000ffff041224 */ /* 0x001fe400078e0008 */
[----:B------:R-:W-:-:S05]  /*60f0*/  @P1 IMAD.MOV.U32 R5, RZ, RZ, R9 ;  /* 0x000000ffff051224 */ /* 0x000fca00078e0009 */
[----:B------:R4:W-:Y:S04]  /*6100*/  @P1 STG.E.U16 desc[UR36][R4.64+0xf0], R86 ;  /* 0x0000f05604001986 */ /* 0x0009e8000c101524 */
[----:B------:R4:W-:Y:S02]  /*6110*/  @P2 STG.E.U16 desc[UR36][R8.64+0xf2], R87 ;  /* 0x0000f25708002986 */ /* 0x0009e4000c101524 */
.L_x_158:
[----:B------:R-:W-:Y:S05]  /*6120*/  BSYNC B0 ;  /* 0x0000000000007941 */ /* 0x000fea0003800000 */
.L_x_32:
[----:B------:R-:W-:Y:S01]  /*6130*/  IADD3 R16, P0, R16, UR38, RZ ;  /* 0x0000002610107c10 */ /* 0x000fe2000ff1e0ff */
[----:B------:R-:W-:Y:S01]  /*6140*/  ULDC.64 UR4, c[0x0][0x650] ;  /* 0x0001940000047ab9 */ /* 0x000fe20000000a00 */
[----:B------:R-:W-:Y:S01]  /*6150*/  PRMT R3, RZ, 0x7610, R3 ;  /* 0x00007610ff037816 */ /* 0x000fe20000000003 */
[----:B------:R-:W-:Y:S01]  /*6160*/  IMAD.MOV.U32 R100, RZ, RZ, -0x1 ;  /* 0xffffffffff647424 */ /* 0x000fe200078e00ff */
[----:B------:R-:W-:Y:S01]  /*6170*/  IADD3.X R17, R17, UR41, RZ, P0, !PT ;  /* 0x0000002911117c10 */ /* 0x000fe200087fe4ff */
[----:B------:R-:W-:Y:S01]  /*6180*/  IMAD.MOV.U32 R99, RZ, RZ, -0x1 ;  /* 0xffffffffff637424 */ /* 0x000fe200078e00ff */
[----:B------:R-:W-:-:S04]  /*6190*/  ISETP.GE.U32.AND P0, PT, R16, UR4, PT ;  /* 0x0000000410007c0c */ /* 0x000fc8000bf06070 */
[----:B------:R-:W-:-:S13]  /*61a0*/  ISETP.GE.U32.AND.EX P0, PT, R17, UR5, PT, P0 ;  /* 0x0000000511007c0c */ /* 0x000fda000bf06100 */
[----:B------:R-:W-:Y:S05]  /*61b0*/  @P0 BRA `(.L_x_159) ;  /* 0x00000004004c0947 */ /* 0x000fea0003800000 */
[----:B------:R-:W0:Y:S01]  /*61c0*/  LDC.64 R10, c[0x0][0x628] ;  /* 0x00018a00ff0a7b82 */ /* 0x000e220000000a00 */
[----:B---3--:R-:W3:Y:S01]  /*61d0*/  S2R R12, SR_CTAID.X ;  /* 0x00000000000c7919 */ /* 0x008ee20000002500 */
[----:B-12-4-:R-:W-:Y:S02]  /*61e0*/  IMAD.MOV.U32 R8, RZ, RZ, R16 ;  /* 0x000000ffff087224 */ /* 0x016fe400078e0010 */
[----:B------:R-:W-:Y:S01]  /*61f0*/  IMAD.MOV.U32 R9, RZ, RZ, R17 ;  /* 0x000000ffff097224 */ /* 0x000fe200078e0011 */
[----:B------:R-:W1:Y:S03]  /*6200*/  S2R R20, SR_CTAID.Y ;  /* 0x0000000000147919 */ /* 0x000e660000002600 */
[----:B------:R-:W2:Y:S08]  /*6210*/  LDC R0, c[0x0][0x630] ;  /* 0x00018c00ff007b82 */ /* 0x000eb00000000800 */
[----:B------:R-:W4:Y:S01]  /*6220*/  LDC.64 R14, c[0x0][0x620] ;  /* 0x00018800ff0e7b82 */ /* 0x000f220000000a00 */
[----:B0-----:R-:W-:-:S04]  /*6230*/  ISETP.NE.U32.AND P0, PT, R10, RZ, PT ;  /* 0x000000ff0a00720c */ /* 0x001fc80003f05070 */
[----:B------:R-:W-:-:S13]  /*6240*/  ISETP.NE.AND.EX P0, PT, R11, RZ, PT, P0 ;  /* 0x000000ff0b00720c */ /* 0x000fda0003f05300 */
[----:B-1234-:R-:W-:Y:S05]  /*6250*/  @!P0 BRA `(.L_x_160) ;  /* 0x0000000000288947 */ /* 0x01efea0003800000 */
        /* <DEDUP_REMOVED lines=10> */
.L_x_160:
[-CC-:B------:R-:W-:Y:S01]  /*6300*/  SHF.R.U64 R99, R8, R0.reuse, R9.reuse ;  /* 0x0000000008637219 */ /* 0x180fe20000001209 */
[----:B------:R-:W0:Y:S01]  /*6310*/  LDC.64 R26, c[0x0][0x640] ;  /* 0x00019000ff1a7b82 */ /* 0x000e220000000a00 */
[----:B------:R-:W-:Y:S01]  /*6320*/  SHF.R.U32.HI R0, RZ, R0, R9 ;  /* 0x00000000ff007219 */ /* 0x000fe20000011609 */
[----:B------:R-:W-:Y:S01]  /*6330*/  ULDC UR4, c[0x0][0x150] ;  /* 0x0000540000047ab9 */ /* 0x000fe20000000800 */
[----:B------:R-:W-:Y:S02]  /*6340*/  IADD3 R3, P0, RZ, -R99, RZ ;  /* 0x80000063ff037210 */ /* 0x000fe40007f1e0ff */
[----:B------:R-:W-:-:S03]  /*6350*/  I2FP.F32.U32 R7, R12 ;  /* 0x0000000c00077245 */ /* 0x000fc60000201000 */
[----:B------:R-:W1:Y:S01]  /*6360*/  LDC R6, c[0x0][0x618] ;  /* 0x00018600ff067b82 */ /* 0x000e620000000800 */
[----:B------:R-:W-:Y:S02]  /*6370*/  IMAD.X R5, RZ, RZ, ~R0, P0 ;  /* 0x000000ffff057224 */ /* 0x000fe400000e0e00 */
[----:B------:R-:W-:Y:S01]  /*6380*/  FMUL R7, R7, UR4 ;  /* 0x0000000407077c20 */ /* 0x000fe20008400000 */
[----:B------:R-:W-:Y:S01]  /*6390*/  ULDC UR4, c[0x0][0x154] ;  /* 0x0000550000047ab9 */ /* 0x000fe20000000800 */
[-C--:B------:R-:W-:Y:S02]  /*63a0*/  IMAD R0, R5, R14.reuse, RZ ;  /* 0x0000000e05007224 */ /* 0x080fe400078e02ff */
[C---:B------:R-:W-:Y:S01]  /*63b0*/  IMAD.WIDE.U32 R4, R3.reuse, R14, R16 ;  /* 0x0000000e03047225 */ /* 0x040fe200078e0010 */
[----:B------:R-:W2:Y:S01]  /*63c0*/  LDC R11, c[0x0][0x608] ;  /* 0x00018200ff0b7b82 */ /* 0x000ea20000000800 */
[----:B------:R-:W3:Y:S02]  /*63d0*/  F2I.U32.TRUNC.NTZ R7, R7 ;  /* 0x0000000700077305 */ /* 0x000ee4000020f000 */
[----:B------:R-:W-:-:S04]  /*63e0*/  IMAD R3, R3, R15, R0 ;  /* 0x0000000f03037224 */ /* 0x000fc800078e0200 */
[----:B------:R-:W-:Y:S01]  /*63f0*/  IMAD.IADD R3, R5, 0x1, R3 ;  /* 0x0000000105037824 */ /* 0x000fe200078e0203 */
[----:B------:R-:W4:Y:S01]  /*6400*/  LDC R8, c[0x0][0x658] ;  /* 0x00019600ff087b82 */ /* 0x000f220000000800 */
[----:B------:R-:W-:Y:S02]  /*6410*/  I2FP.F32.U32 R5, R20 ;  /* 0x0000001400057245 */ /* 0x000fe40000201000 */
[----:B0-----:R-:W-:-:S04]  /*6420*/  ISETP.NE.U32.AND P0, PT, R26, RZ, PT ;  /* 0x000000ff1a00720c */ /* 0x001fc80003f05070 */
[----:B------:R-:W-:Y:S01]  /*6430*/  ISETP.NE.AND.EX P0, PT, R27, RZ, PT, P0 ;  /* 0x000000ff1b00720c */ /* 0x000fe20003f05300 */
[----:B------:R-:W0:Y:S01]  /*6440*/  LDC R9, c[0x0][0x144] ;  /* 0x00005100ff097b82 */ /* 0x000e220000000800 */
[-C--:B-1----:R-:W-:Y:S01]  /*6450*/  SHF.R.U64 R13, R4, R6.reuse, R3 ;  /* 0x00000006040d7219 */ /* 0x082fe20000001203 */
[----:B---3--:R-:W-:Y:S01]  /*6460*/  IMAD.MOV R7, RZ, RZ, -R7 ;  /* 0x000000ffff077224 */ /* 0x008fe200078e0a07 */
[----:B------:R-:W-:Y:S01]  /*6470*/  SHF.R.U32.HI R0, RZ, R6, R3 ;  /* 0x00000006ff007219 */ /* 0x000fe20000011603 */
[----:B------:R-:W-:-:S04]  /*6480*/  FMUL R6, R5, UR4 ;  /* 0x0000000405067c20 */ /* 0x000fc80008400000 */
[----:B------:R-:W1:Y:S01]  /*6490*/  LDC R21, c[0x0][0x148] ;  /* 0x00005200ff157b82 */ /* 0x000e620000000800 */
[----:B------:R3:W0:Y:S01]  /*64a0*/  F2I.U32.TRUNC.NTZ R14, R6 ;  /* 0x00000006000e7305 */ /* 0x000622000020f000 */
[-CC-:B--2---:R-:W-:Y:S02]  /*64b0*/  SHF.R.U64 R10, R13, R11.reuse, R0.reuse ;  /* 0x0000000b0d0a7219 */ /* 0x184fe40000001200 */
[----:B------:R-:W-:-:S04]  /*64c0*/  SHF.R.U32.HI R3, RZ, R11, R0 ;  /* 0x0000000bff037219 */ /* 0x000fc80000011600 */
[----:B-----5:R-:W2:Y:S01]  /*64d0*/  LDC R24, c[0x0][0x648] ;  /* 0x00019200ff187b82 */ /* 0x020ea20000000800 */
[-CC-:B----4-:R-:W-:Y:S02]  /*64e0*/  SHF.R.U64 R15, R10, R8.reuse, R3.reuse ;  /* 0x000000080a0f7219 */ /* 0x190fe40000001203 */
[----:B------:R-:W-:-:S03]  /*64f0*/  SHF.R.U32.HI R5, RZ, R8, R3 ;  /* 0x00000008ff057219 */ /* 0x000fc60000011603 */
[----:B------:R-:W-:Y:S02]  /*6500*/  IMAD.MOV.U32 R4, RZ, RZ, R15 ;  /* 0x000000ffff047224 */ /* 0x000fe400078e000f */
[----:B------:R-:W4:Y:S01]  /*6510*/  LDC R28, c[0x0][0x638] ;  /* 0x00018e00ff1c7b82 */ /* 0x000f220000000800 */
[----:B0-----:R-:W-:-:S07]  /*6520*/  IMAD R25, R9, R7, R12 ;  /* 0x0000000709197224 */ /* 0x001fce00078e020c */
[----:B------:R-:W0:Y:S08]  /*6530*/  LDC R29, c[0x0][0x610] ;  /* 0x00018400ff1d7b82 */ /* 0x000e300000000800 */
[----:B------:R-:W0:Y:S01]  /*6540*/  LDC R30, c[0x0][0x600] ;  /* 0x00018000ff1e7b82 */ /* 0x000e220000000800 */
[----:B-1-3--:R-:W-:Y:S05]  /*6550*/  @!P0 BRA `(.L_x_161) ;  /* 0x0000000000288947 */ /* 0x00afea0003800000 */
[----:B------:R-:W1:Y:S02]  /*6560*/  LDC R0, c[0x0][0x64c] ;  /* 0x00019300ff007b82 */ /* 0x000e640000000800 */
[----:B-1----:R-:W-:-:S05]  /*6570*/  IADD3 R3, P0, R15, R0, RZ ;  /* 0x000000000f037210 */ /* 0x002fca0007f1e0ff */
        /* <DEDUP_REMOVED lines=8> */
.L_x_161:
[----:B------:R-:W-:Y:S01]  /*6600*/  ISETP.NE.AND P0, PT, R2, 0x1, PT ;  /* 0x000000010200780c */ /* 0x000fe20003f05270 */
[----:B------:R-:W-:Y:S01]  /*6610*/  IMAD.MOV R14, RZ, RZ, -R14 ;  /* 0x000000ffff0e7224 */ /* 0x000fe200078e0a0e */
[----:B--2---:R-:W-:Y:S02]  /*6620*/  SHF.R.U64 R0, R4, R24, R5 ;  /* 0x0000001804007219 */ /* 0x004fe40000001205 */
[----:B------:R-:W-:Y:S02]  /*6630*/  LOP3.LUT R3, R10, R97, RZ, 0xc0, !PT ;  /* 0x000000610a037212 */ /* 0x000fe400078ec0ff */
[----:B------:R-:W-:Y:S01]  /*6640*/  LOP3.LUT R6, R13, R96, RZ, 0xc0, !PT ;  /* 0x000000600d067212 */ /* 0x000fe200078ec0ff */
[----:B------:R-:W-:Y:S02]  /*6650*/  IMAD.MOV R4, RZ, RZ, -R0 ;  /* 0x000000ffff047224 */ /* 0x000fe400078e0a00 */
[----:B------:R-:W-:Y:S02]  /*6660*/  IMAD R0, R92, R0, R3 ;  /* 0x000000005c007224 */ /* 0x000fe400078e0203 */
[----:B----4-:R-:W-:-:S02]  /*6670*/  IMAD R3, R4, R28, R15 ;  /* 0x0000001c04037224 */ /* 0x010fc400078e020f */
[----:B------:R-:W-:Y:S02]  /*6680*/  @P0 IMAD R25, R21, R14, R20 ;  /* 0x0000000e15190224 */ /* 0x000fe400078e0214 */
[----:B0-----:R-:W-:Y:S02]  /*6690*/  IMAD R5, R3, R30, R6 ;  /* 0x0000001e03057224 */ /* 0x001fe400078e0206 */
[----:B------:R-:W-:Y:S02]  /*66a0*/  IMAD R0, R0, R29, R25 ;  /* 0x0000001d00007224 */ /* 0x000fe400078e0219 */
[----:B------:R-:W-:-:S03]  /*66b0*/  IMAD.MOV.U32 R4, RZ, RZ, 0x1 ;  /* 0x00000001ff047424 */ /* 0x000fc600078e00ff */
[----:B------:R-:W-:Y:S02]  /*66c0*/  SEL R100, R5, R0, !P0 ;  /* 0x0000000005647207 */ /* 0x000fe40004000000 */
[----:B------:R-:W-:Y:S02]  /*66d0*/  PRMT R3, R4, 0x7610, R3 ;  /* 0x0000761004037816 */ /* 0x000fe40000000003 */
[----:B------:R-:W-:-:S07]  /*66e0*/  SEL R0, R0, R5, !P0 ;  /* 0x0000000500007207 */ /* 0x000fce0004000000 */
.L_x_159:
[----:B------:R-:W-:Y:S01]  /*66f0*/  LOP3.LUT P0, RZ, R3, 0xff, RZ, 0xc0, !PT ;  /* 0x000000ff03ff7812 */ /* 0x000fe2000780c0ff */
[----:B------:R-:W-:Y:S01]  /*6700*/  UIMAD.WIDE.U32 UR4, UR42, -0x55555555, URZ ;  /* 0xaaaaaaab2a0478a5 */ /* 0x000fe2000f8e003f */
[----:B------:R-:W-:-:S03]  /*6710*/  IMAD.MOV.U32 R101, RZ, RZ, R0 ;  /* 0x000000ffff657224 */ /* 0x000fc600078e0000 */
[----:B------:R-:W-:-:S04]  /*6720*/  USHF.R.U32.HI UR4, URZ, 0x1, UR5 ;  /* 0x000000013f047899 */ /* 0x000fc80008011605 */
[----:B------:R-:W-:-:S04]  /*6730*/  UIMAD UR42, UR4, -0x3, UR42 ;  /* 0xfffffffd042a78a4 */ /* 0x000fc8000f8e022a */
[----:B------:R-:W-:Y:S08]  /*6740*/  @P0 BRA `(.L_x_162) ;  /* 0xffffffac00280947 */ /* 0x000ff0000383ffff */
[----:B------:R-:W-:Y:S05]  /*6750*/  EXIT ;  /* 0x000000000000794d */ /* 0x000fea0003800000 */
.L_x_7:
        /* <DEDUP_REMOVED lines=26> */
.L_x_164:
[----:B------:R-:W0:Y:S01]  /*6900*/  LDC.64 R28, c[0x0][0x640] ;  /* 0x00019000ff1c7b82 */ /* 0x000e220000000a00 */
[-CC-:B------:R-:W-:Y:S01]  /*6910*/  SHF.R.U64 R22, R12, R20.reuse, R13.reuse ;  /* 0x000000140c167219 */ /* 0x180fe2000000120d */
[----:B------:R-:W-:Y:S01]  /*6920*/  IMAD.MOV.U32 R26, RZ, RZ, 0x1 ;  /* 0x00000001ff1a7424 */ /* 0x000fe200078e00ff */
[----:B------:R-:W-:Y:S02]  /*6930*/  SHF.R.U32.HI R8, RZ, R20, R13 ;  /* 0x00000014ff087219 */ /* 0x000fe4000001160d */
[----:B------:R-:W-:-:S03]  /*6940*/  IADD3 R11, P0, RZ, -R22, RZ ;  /* 0x80000016ff0b7210 */ /* 0x000fc60007f1e0ff */
[----:B------:R-:W1:Y:S02]  /*6950*/  LDC R12, c[0x0][0x618] ;  /* 0x00018600ff0c7b82 */ /* 0x000e640000000800 */
[----:B------:R-:W-:-:S04]  /*6960*/  IMAD.X R9, RZ, RZ, ~R8, P0 ;  /* 0x000000ffff097224 */ /* 0x000fc800000e0e08 */
[-C--:B------:R-:W-:Y:S02]  /*6970*/  IMAD R10, R9, R24.reuse, RZ ;  /* 0x00000018090a7224 */ /* 0x080fe400078e02ff */
[----:B------:R-:W2:Y:S01]  /*6980*/  LDC R20, c[0x0][0x608] ;  /* 0x00018200ff147b82 */ /* 0x000ea20000000800 */
[----:B------:R-:W-:-:S04]  /*6990*/  IMAD.WIDE.U32 R8, R11, R24, R16 ;  /* 0x000000180b087225 */ /* 0x000fc800078e0010 */
[----:B------:R-:W-:Y:S02]  /*69a0*/  IMAD R11, R11, R25, R10 ;  /* 0x000000190b0b7224 */ /* 0x000fe400078e020a */
[----:B------:R-:W-:Y:S01]  /*69b0*/  IMAD.MOV.U32 R10, RZ, RZ, -0x1 ;  /* 0xffffffffff0a7424 */ /* 0x000fe200078e00ff */
        /* <DEDUP_REMOVED lines=28> */
.L_x_165:
[----:B------:R-:W-:Y:S01]  /*6b80*/  ISETP.NE.AND P0, PT, R2, 0x1, PT ;  /* 0x000000010200780c */ /* 0x000fe20003f05270 */
[----:B------:R-:W-:Y:S01]  /*6b90*/  IMAD.MOV.U32 R12, RZ, RZ, R22 ;  /* 0x000000ffff0c7224 */ /* 0x000fe200078e0016 */
[----:B-1----:R-:W-:Y:S02]  /*6ba0*/  SHF.R.U64 R8, R8, R24, R9 ;  /* 0x0000001808087219 */ /* 0x002fe40000001209 */
[----:B------:R-:W-:Y:S01]  /*6bb0*/  LOP3.LUT R5, R19, R30, RZ, 0xc0, !PT ;  /* 0x0000001e13057212 */ /* 0x000fe200078ec0ff */
[----:B0-----:R-:W-:Y:S01]  /*6bc0*/  VIADD R19, R23, 0xffffffff ;  /* 0xffffffff17137836 */ /* 0x001fe20000000000 */
[----:B------:R-:W-:Y:S01]  /*6bd0*/  SHF.L.U32 R26, R26, R27, RZ ;  /* 0x0000001b1a1a7219 */ /* 0x000fe200000006ff */
[----:B------:R-:W-:-:S03]  /*6be0*/  IMAD.MOV R9, RZ, RZ, -R8 ;  /* 0x000000ffff097224 */ /* 0x000fc600078e0a08 */
[----:B------:R-:W-:Y:S01]  /*6bf0*/  LOP3.LUT R19, R14, R19, RZ, 0xc0, !PT ;  /* 0x000000130e137212 */ /* 0x000fe200078ec0ff */
[----:B------:R-:W-:Y:S02]  /*6c00*/  IMAD R5, R26, R8, R5 ;  /* 0x000000081a057224 */ /* 0x000fe400078e0205 */
[----:B------:R-:W-:Y:S02]  /*6c10*/  @P0 IMAD R6, R7, R21, R4 ;  /* 0x0000001507060224 */ /* 0x000fe400078e0204 */
[----:B--2---:R-:W-:Y:S02]  /*6c20*/  IMAD R4, R9, R25, R20 ;  /* 0x0000001909047224 */ /* 0x004fe400078e0214 */
[----:B---3--:R-:W-:Y:S02]  /*6c30*/  IMAD R6, R5, R31, R6 ;  /* 0x0000001f05067224 */ /* 0x008fe400078e0206 */
[----:B------:R-:W-:Y:S02]  /*6c40*/  IMAD R19, R4, R23, R19 ;  /* 0x0000001704137224 */ /* 0x000fe400078e0213 */
[----:B------:R-:W-:-:S03]  /*6c50*/  IMAD.MOV.U32 R8, RZ, RZ, 0x1 ;  /* 0x00000001ff087424 */ /* 0x000fc600078e00ff */
[----:B------:R-:W-:Y:S02]  /*6c60*/  SEL R20, R19, R6, !P0 ;  /* 0x0000000613147207 */ /* 0x000fe40004000000 */
[----:B------:R-:W-:-:S07]  /*6c70*/  SEL R19, R6, R19, !P0 ;  /* 0x0000001306137207 */ /* 0x000fce0004000000 */
.L_x_163:
[----:B------:R-:W-:-:S08]  /*6c80*/  NOP ;  /* 0x0000000000007918 */ /* 0x000fd00000000000 */
[----:B------:R-:W0:-:S00]  /*6c90*/  USETMAXREG.DEALLOC.CTAPOOL 0x28 ;  /* 0x00000028000079c8 */ /* 0x000e0000080e0500 */
[----:B0-----:R-:W-:-:S13]  /*6ca0*/  ISETP.NE.AND P0, PT, R3, RZ, PT ;  /* 0x000000ff0300720c */ /* 0x001fda0003f05270 */
[----:B------:R-:W-:Y:S05]  /*6cb0*/  @P0 EXIT ;  /* 0x000000000000094d */ /* 0x000fea0003800000 */
[----:B------:R-:W-:Y:S01]  /*6cc0*/  LOP3.LUT P0, RZ, R8, 0xff, RZ, 0xc0, !PT ;  /* 0x000000ff08ff7812 */ /* 0x000fe2000780c0ff */
[----:B------:R-:W-:Y:S02]  /*6cd0*/  IMAD.MOV.U32 R3, RZ, RZ, 0x1 ;  /* 0x00000001ff037424 */ /* 0x000fe400078e00ff */
[----:B------:R-:W-:-:S10]  /*6ce0*/  IMAD.MOV.U32 R13, RZ, RZ, RZ ;  /* 0x000000ffff0d7224 */ /* 0x000fd400078e00ff */
[----:B------:R-:W-:Y:S05]  /*6cf0*/  @!P0 BRA `(.L_x_166) ;  /* 0x0000000c00608947 */ /* 0x000fea0003800000 */
[----:B------:R-:W0:Y:S01]  /*6d00*/  LDC R3, c[0x0][0x28c] ;  /* 0x0000a300ff037b82 */ /* 0x000e220000000800 */
[----:B------:R-:W-:Y:S01]  /*6d10*/  ULDC UR6, c[0x0][0x658] ;  /* 0x0001960000067ab9 */ /* 0x000fe20000000800 */
[----:B------:R-:W-:Y:S01]  /*6d20*/  UMOV UR7, 0xffffffff ;  /* 0xffffffff00077882 */ /* 0x000fe20000000000 */
[----:B------:R-:W-:Y:S01]  /*6d30*/  BSSY B0, `(.L_x_166) ;  /* 0x00000d4000007945 */ /* 0x000fe20003800000 */
[----:B------:R-:W-:Y:S01]  /*6d40*/  USHF.L.U32 UR7, UR7, UR6, URZ ;  /* 0x0000000607077299 */ /* 0x000fe2000800063f */
[----:B------:R-:W-:Y:S01]  /*6d50*/  IMAD.MOV.U32 R11, RZ, RZ, 0x1 ;  /* 0x00000001ff0b7424 */ /* 0x000fe200078e00ff */
[----:B------:R-:W-:Y:S01]  /*6d60*/  LOP3.LUT R10, R18, 0x2, RZ, 0xfc, !PT ;  /* 0x00000002120a7812 */ /* 0x000fe200078efcff */
[----:B------:R-:W-:Y:S01]  /*6d70*/  IMAD.MOV.U32 R13, RZ, RZ, RZ ;  /* 0x000000ffff0d7224 */ /* 0x000fe200078e00ff */
[----:B------:R-:W1:Y:S01]  /*6d80*/  S2UR UR4, SR_CgaCtaId ;  /* 0x00000000000479c3 */ /* 0x000e620000008800 */
[----:B------:R-:W-:Y:S01]  /*6d90*/  ULDC UR5, c[0x0][0x600] ;  /* 0x0001800000057ab9 */ /* 0x000fe20000000800 */
[----:B------:R-:W-:Y:S01]  /*6da0*/  UMOV UR8, 0x1 ;  /* 0x0000000100087882 */ /* 0x000fe20000000000 */
[----:B------:R-:W-:-:S02]  /*6db0*/  UIADD3 UR5, UR5, -0x1, URZ ;  /* 0xffffffff05057890 */ /* 0x000fc4000fffe03f */
[----:B------:R-:W-:Y:S02]  /*6dc0*/  USHF.L.U32 UR6, UR8, UR6, URZ ;  /* 0x0000000608067299 */ /* 0x000fe4000800063f */
[----:B------:R-:W-:Y:S01]  /*6dd0*/  ULOP3.LUT UR7, URZ, UR7, URZ, 0x33, !UPT ;  /* 0x000000073f077292 */ /* 0x000fe2000f8e333f */
[----:B------:R-:W-:Y:S01]  /*6de0*/  ULDC.64 UR42, c[0x0][0x198] ;  /* 0x00006600002a7ab9 */ /* 0x000fe20000000a00 */
[----:B0-----:R-:W-:-:S05]  /*6df0*/  VIADD R3, R3, 0x3f ;  /* 0x0000003f03037836 */ /* 0x001fca0000000000 */
[----:B------:R-:W-:Y:S01]  /*6e00*/  SHF.R.S32.HI R4, RZ, 0x1f, R3 ;  /* 0x0000001fff047819 */ /* 0x000fe20000011403 */
[----:B-1----:R-:W-:-:S03]  /*6e10*/  USHF.L.U32 UR4, UR4, 0x5, URZ ;  /* 0x0000000504047899 */ /* 0x002fc6000800063f */
[----:B------:R-:W-:Y:S01]  /*6e20*/  LEA.HI R4, R4, R3, RZ, 0x6 ;  /* 0x0000000304047211 */ /* 0x000fe200078f30ff */
[----:B------:R-:W-:-:S03]  /*6e30*/  IMAD.MOV.U32 R3, RZ, RZ, 0x1 ;  /* 0x00000001ff037424 */ /* 0x000fc600078e00ff */
[----:B------:R-:W-:-:S05]  /*6e40*/  SHF.R.S32.HI R8, RZ, 0x6, R4 ;  /* 0x00000006ff087819 */ /* 0x000fca0000011404 */
[----:B------:R-:W-:-:S07]  /*6e50*/  VIADD R9, R8, 0x1 ;  /* 0x0000000108097836 */ /* 0x000fce0000000000 */
.L_x_177:
[----:B------:R-:W-:-:S03]  /*6e60*/  UMOV UR8, 0xffffffff ;  /* 0xffffffff00087882 */ /* 0x000fc60000000000 */
[----:B------:R-:W-:Y:S05]  /*6e70*/  BRA.DIV UR8, `(.L_x_167) ;  /* 0x0000000e08c47947 */ /* 0x000fea000b800000 */
[----:B------:R-:W-:-:S13]  /*6e80*/  ELECT P6, URZ, PT ;  /* 0x00000000003f782f */ /* 0x000fda00038c0000 */
.L_x_187:
[----:B------:R-:W-:Y:S04]  /*6e90*/  BSSY B1, `(.L_x_168) ;  /* 0x000004b000017945 */ /* 0x000fe80003800000 */
[----:B------:R-:W-:Y:S05]  /*6ea0*/  @!P6 BRA `(.L_x_169) ;  /* 0x000000040024e947 */ /* 0x000fea0003800000 */
[----:B------:R-:W0:Y:S02]  /*6eb0*/  LDC R4, c[0x0][0x28c] ;  /* 0x0000a300ff047b82 */ /* 0x000e240000000800 */
[----:B0-----:R-:W-:-:S13]  /*6ec0*/  ISETP.GE.AND P0, PT, R4, 0x1, PT ;  /* 0x000000010400780c */ /* 0x001fda0003f06270 */
[----:B------:R-:W-:Y:S05]  /*6ed0*/  @!P0 BRA `(.L_x_169) ;  /* 0x0000000400188947 */ /* 0x000fea0003800000 */
[----:B------:R-:W-:Y:S02]  /*6ee0*/  IMAD.SHL.U32 R19, R19, 0x80, RZ ;  /* 0x0000008013137824 */ /* 0x000fe400078e00ff */
[----:B------:R-:W-:Y:S02]  /*6ef0*/  IMAD.SHL.U32 R20, R20, 0x80, RZ ;  /* 0x0000008014147824 */ /* 0x000fe400078e00ff */
[----:B------:R-:W-:Y:S02]  /*6f00*/  IMAD.MOV.U32 R23, RZ, RZ, RZ ;  /* 0x000000ffff177224 */ /* 0x000fe400078e00ff */
[----:B------:R-:W-:Y:S02]  /*6f10*/  IMAD.U32 R24, RZ, RZ, UR4 ;  /* 0x00000004ff187e24 */ /* 0x000fe4000f8e00ff */
[----:B------:R-:W-:Y:S02]  /*6f20*/  IMAD.MOV.U32 R4, RZ, RZ, R9 ;  /* 0x000000ffff047224 */ /* 0x000fe400078e0009 */
[----:B------:R-:W-:-:S02]  /*6f30*/  IMAD.MOV.U32 R5, RZ, RZ, R3 ;  /* 0x000000ffff057224 */ /* 0x000fc400078e0003 */
[----:B------:R-:W-:Y:S02]  /*6f40*/  IMAD.MOV.U32 R6, RZ, RZ, R13 ;  /* 0x000000ffff067224 */ /* 0x000fe400078e000d */
[----:B------:R-:W-:Y:S02]  /*6f50*/  VIADD R25, R19, 0x40 ;  /* 0x0000004013197836 */ /* 0x000fe40000000000 */
[----:B------:R-:W-:-:S07]  /*6f60*/  VIADD R26, R20, 0x40 ;  /* 0x00000040141a7836 */ /* 0x000fce0000000000 */
.L_x_172:
[----:B------:R-:W0:Y:S01]  /*6f70*/  S2R R15, SR_CgaCtaId ;  /* 0x00000000000f7919 */ /* 0x000e220000008800 */
[----:B------:R-:W-:Y:S02]  /*6f80*/  MOV R7, 0x400 ;  /* 0x0000040000077802 */ /* 0x000fe40000000f00 */
[----:B------:R-:W-:-:S13]  /*6f90*/  ISETP.NE.AND P1, PT, R0, RZ, PT ;  /* 0x000000ff0000720c */ /* 0x000fda0003f25270 */
[----:B------:R-:W1:Y:S01]  /*6fa0*/  @!P1 LDC R14, c[0x0][0x500] ;  /* 0x00014000ff0e9b82 */ /* 0x000e620000000800 */
[----:B0-----:R-:W-:Y:S02]  /*6fb0*/  LEA R21, R15, R7, 0x18 ;  /* 0x000000070f157211 */ /* 0x001fe400078ec0ff */
[----:B------:R-:W-:-:S03]  /*6fc0*/  SHF.L.U32 R7, R5, 0x1f, RZ ;  /* 0x0000001f05077819 */ /* 0x000fc600000006ff */
[----:B------:R-:W-:-:S04]  /*6fd0*/  IMAD R22, R6, 0x8, R21 ;  /* 0x0000000806167824 */ /* 0x000fc800078e0215 */
[----:B------:R-:W0:Y:S02]  /*6fe0*/  SYNCS.PHASECHK.TRANS64.TRYWAIT P0, [R22+URZ+0x18], R7 ;  /* 0x00001807160075a7 */ /* 0x000e24000800017f */
[----:B01----:R-:W-:Y:S05]  /*6ff0*/  @!P0 BRA `(.L_x_170) ;  /* 0x0000000c00848947 */ /* 0x003fea0003800000 */
.L_x_188:
[----:B0-----:R-:W-:Y:S01]  /*7000*/  PRMT R7, R10, 0x9910, RZ ;  /* 0x000099100a077816 */ /* 0x001fe200000000ff */
[----:B------:R0:W-:Y:S03]  /*7010*/  @!P1 SYNCS.ARRIVE.TRANS64 RZ, [R22+URZ], R14 ;  /* 0x0000000e16ff99a7 */ /* 0x0001e6000800003f */
[----:B------:R-:W-:-:S13]  /*7020*/  ISETP.NE.AND P0, PT, R7, 0x2, PT ;  /* 0x000000020700780c */ /* 0x000fda0003f05270 */
[----:B0-----:R-:W-:Y:S05]  /*7030*/  @P0 BRA `(.L_x_171) ;  /* 0x0000000000040947 */ /* 0x001fea0003800000 */
[----:B------:R-:W-:Y:S01]  /*7040*/  BPT.TRAP 0x1 ;  /* 0x000000040000795c */ /* 0x000fe20000300000 */
.L_x_171:
[----:B------:R-:W-:Y:S01]  /*7050*/  IMAD R7, R6, 0x4, R15 ;  /* 0x0000000406077824 */ /* 0x000fe200078e020f */
[----:B------:R-:W-:Y:S01]  /*7060*/  R2UR UR33, R22 ;  /* 0x00000000162172ca */ /* 0x000fe200000e0000 */
[----:B------:R-:W-:Y:S01]  /*7070*/  VIADD R4, R4, 0xffffffff ;  /* 0xffffffff04047836 */ /* 0x000fe20000000000 */
[----:B------:R-:W-:Y:S01]  /*7080*/  R2UR UR35, R24 ;  /* 0x00000000182372ca */ /* 0x000fe200000e0000 */
[----:B------:R-:W-:Y:S01]  /*7090*/  IMAD.SHL.U32 R7, R7, 0x800, RZ ;  /* 0x0000080007077824 */ /* 0x000fe200078e00ff */
[----:B------:R-:W-:Y:S01]  /*70a0*/  R2UR UR36, R12 ;  /* 0x000000000c2472ca */ /* 0x000fe200000e0000 */
[----:B------:R-:W-:Y:S01]  /*70b0*/  UIADD3 UR14, UP0, UR42, 0xf0, URZ ;  /* 0x000000f02a0e7890 */ /* 0x000fe2000ff1e03f */
[----:B------:R-:W-:Y:S01]  /*70c0*/  R2UR UR34, R19 ;  /* 0x00000000132272ca */ /* 0x000fe200000e0000 */
[--C-:B------:R-:W-:Y:S01]  /*70d0*/  IMAD R7, R7, 0x2, R21.reuse ;  /* 0x0000000207077824 */ /* 0x100fe200078e0215 */
[----:B------:R-:W-:Y:S01]  /*70e0*/  R2UR UR26, R25 ;  /* 0x00000000191a72ca */ /* 0x000fe200000e0000 */
[----:B------:R-:W-:Y:S01]  /*70f0*/  IMAD R21, R6, 0x4000, R21 ;  /* 0x0000400006157824 */ /* 0x000fe200078e0215 */
[----:B------:R-:W-:Y:S01]  /*7100*/  R2UR UR19, R23 ;  /* 0x00000000171372ca */ /* 0x000fe200000e0000 */
[----:B------:R-:W-:Y:S01]  /*7110*/  UIADD3 UR22, UP1, UR42, 0x1f0, URZ ;  /* 0x000001f02a167890 */ /* 0x000fe2000ff3e03f */
[----:B------:R-:W-:Y:S01]  /*7120*/  R2UR UR24, R7 ;  /* 0x00000000071872ca */ /* 0x000fe200000e0000 */
[----:B------:R-:W-:Y:S01]  /*7130*/  UIADD3.X UR15, URZ, UR43, URZ, UP0, !UPT ;  /* 0x0000002b3f0f7290 */ /* 0x000fe200087fe43f */
[----:B------:R-:W-:Y:S01]  /*7140*/  R2UR UR8, R21 ;  /* 0x00000000150872ca */ /* 0x000fe200000e0000 */
[----:B------:R-:W-:Y:S01]  /*7150*/  UIADD3.X UR23, URZ, UR43, URZ, UP1, !UPT ;  /* 0x0000002b3f177290 */ /* 0x000fe20008ffe43f */
[----:B------:R-:W-:Y:S01]  /*7160*/  R2UR UR18, R20 ;  /* 0x00000000141272ca */ /* 0x000fe200000e0000 */
[----:B------:R-:W-:Y:S01]  /*7170*/  VIADD R6, R6, 0x1 ;  /* 0x0000000106067836 */ /* 0x000fe20000000000 */
[----:B------:R-:W-:Y:S01]  /*7180*/  R2UR UR10, R26 ;  /* 0x000000001a0a72ca */ /* 0x000fe200000e0000 */
[----:B------:R-:W-:Y:S01]  /*7190*/  UMOV UR13, 0x30000 ;  /* 0x00030000000d7882 */ /* 0x000fe20000000000 */
[----:B------:R-:W-:Y:S01]  /*71a0*/  ISETP.GT.AND P1, PT, R4, 0x1, PT ;  /* 0x000000010400780c */ /* 0x000fe20003f24270 */
[----:B------:R-:W-:Y:S01]  /*71b0*/  UMOV UR30, 0x0 ;  /* 0x00000000001e7882 */ /* 0x000fe20000000000 */
[----:B------:R-:W-:Y:S01]  /*71c0*/  UMOV UR31, 0x10000000 ;  /* 0x10000000001f7882 */ /* 0x000fe20000000000 */
[----:B------:R-:W-:Y:S01]  /*71d0*/  ISETP.NE.AND P0, PT, R6, 0x3, PT ;  /* 0x000000030600780c */ /* 0x000fe20003f05270 */
[----:B------:R-:W-:Y:S01]  /*71e0*/  UMOV UR25, UR33 ;  /* 0x0000002100197c82 */ /* 0x000fe20008000000 */
[----:B------:R-:W-:Y:S01]  /*71f0*/  UIADD3 UR32, UR24, 0x100, URZ ;  /* 0x0000010018207890 */ /* 0x000fe2000fffe03f */
[----:B------:R-:W-:Y:S01]  /*7200*/  VIADD R23, R23, 0x40 ;  /* 0x0000004017177836 */ /* 0x000fe20000000000 */
[----:B------:R-:W-:Y:S01]  /*7210*/  UIADD3 UR24, UR24, 0x2100, URZ ;  /* 0x0000210018187890 */ /* 0x000fe2000fffe03f */
[----:B------:R-:W-:Y:S01]  /*7220*/  SEL R14, RZ, 0x1, P0 ;  /* 0x00000001ff0e7807 */ /* 0x000fe20000000000 */
[----:B------:R-:W-:Y:S01]  /*7230*/  UIADD3 UR16, UR8, 0xc100, URZ ;  /* 0x0000c10008107890 */ /* 0x000fe2000fffe03f */
[----:B------:R-:W-:Y:S01]  /*7240*/  VIADD R24, R24, 0x40 ;  /* 0x0000004018187836 */ /* 0x000fe20000000000 */
[----:B------:R-:W-:Y:S01]  /*7250*/  UIADD3 UR8, UR8, 0xe100, URZ ;  /* 0x0000e10008087890 */ /* 0x000fe2000fffe03f */
[----:B------:R-:W-:Y:S01]  /*7260*/  LOP3.LUT R5, R5, R14, RZ, 0x3c, !PT ;  /* 0x0000000e05057212 */ /* 0x000fe200078e3cff */
[----:B------:R-:W-:Y:S01]  /*7270*/  UMOV UR27, UR35 ;  /* 0x00000023001b7c82 */ /* 0x000fe20008000000 */
[----:B------:R-:W-:Y:S01]  /*7280*/  UMOV UR28, UR36 ;  /* 0x00000024001c7c82 */ /* 0x000fe20008000000 */
[----:B------:R0:W-:Y:S01]  /*7290*/  UTMALDG.3D.MULTICAST [UR32], [UR14], UR13, desc[UR30] ;  /* 0x00001e200e0073b4 */ /* 0x0001e2000801180d */
[----:B------:R-:W-:Y:S01]  /*72a0*/  UMOV UR17, UR33 ;  /* 0x0000002100117c82 */ /* 0x000fe20008000000 */
[----:B------:R-:W-:Y:S01]  /*72b0*/  UMOV UR20, UR36 ;  /* 0x0000002400147c82 */ /* 0x000fe20008000000 */
[----:B------:R-:W-:Y:S01]  /*72c0*/  UMOV UR9, UR33 ;  /* 0x0000002100097c82 */ /* 0x000fe20008000000 */
[----:B------:R-:W-:Y:S01]  /*72d0*/  UMOV UR11, UR19 ;  /* 0x00000013000b7c82 */ /* 0x000fe20008000000 */
[----:B------:R-:W-:Y:S01]  /*72e0*/  UMOV UR12, UR36 ;  /* 0x00000024000c7c82 */ /* 0x000fe20008000000 */
[----:B------:R-:W-:Y:S01]  /*72f0*/  SEL R6, R6, RZ, P0 ;  /* 0x000000ff06067207 */ /* 0x000fe20000000000 */
[----:B------:R0:W-:Y:S01]  /*7300*/  UTMALDG.3D.MULTICAST [UR24], [UR14], UR13, desc[UR30] ;  /* 0x00001e180e0073b4 */ /* 0x0001e2000801180d */
[----:B------:R0:W-:Y:S01]  /*7310*/  UTMALDG.3D [UR16], [UR22], desc[UR30] ;  /* 0x00001e10160075b4 */ /* 0x0001e20008011000 */
[----:B------:R0:W-:Y:S02]  /*7320*/  UTMALDG.3D [UR8], [UR22], desc[UR30] ;  /* 0x00001e08160075b4 */ /* 0x0001e40008011000 */
[----:B0-----:R-:W-:Y:S05]  /*7330*/  @P1 BRA `(.L_x_172) ;  /* 0xfffffffc000c1947 */ /* 0x001fea000383ffff */
.L_x_169:
[----:B------:R-:W-:Y:S05]  /*7340*/  BSYNC B1 ;  /* 0x0000000000017941 */ /* 0x000fea0003800000 */
.L_x_168:
[----:B------:R-:W-:Y:S01]  /*7350*/  LOP3.LUT P1, RZ, R11, 0xff, RZ, 0xc0, !PT ;  /* 0x000000ff0bff7812 */ /* 0x000fe2000782c0ff */
[C---:B------:R-:W-:Y:S01]  /*7360*/  IMAD.IADD R13, R8.reuse, 0x1, R13 ;  /* 0x00000001080d7824 */ /* 0x040fe200078e020d */
[----:B------:R-:W-:Y:S01]  /*7370*/  ULDC.64 UR8, c[0x0][0x650] ;  /* 0x0001940000087ab9 */ /* 0x000fe20000000a00 */
[C---:B------:R-:W-:Y:S01]  /*7380*/  ISETP.GE.U32.AND P2, PT, R8.reuse, 0x3, PT ;  /* 0x000000030800780c */ /* 0x040fe20003f46070 */
[----:B------:R-:W-:Y:S01]  /*7390*/  BSSY B1, `(.L_x_173) ;  /* 0x000006b000017945 */ /* 0x000fe20003800000 */
[----:B------:R-:W-:Y:S01]  /*73a0*/  IMAD.MOV.U32 R19, RZ, RZ, -0x1 ;  /* 0xffffffffff137424 */ /* 0x000fe200078e00ff */
[----:B------:R-:W-:Y:S01]  /*73b0*/  ISETP.GT.U32.AND P0, PT, R13, 0x2, PT ;  /* 0x000000020d00780c */ /* 0x000fe20003f04070 */
[----:B------:R-:W-:Y:S01]  /*73c0*/  IMAD.MOV.U32 R20, RZ, RZ, -0x1 ;  /* 0xffffffffff147424 */ /* 0x000fe200078e00ff */
[----:B------:R-:W-:Y:S01]  /*73d0*/  PRMT R11, RZ, 0x7610, R11 ;  /* 0x00007610ff0b7816 */ /* 0x000fe2000000000b */
[----:B------:R-:W-:Y:S01]  /*73e0*/  IMAD.MOV.U32 R12, RZ, RZ, -0x1 ;  /* 0xffffffffff0c7424 */ /* 0x000fe200078e00ff */
[----:B------:R-:W-:-:S03]  /*73f0*/  ISETP.LT.U32.AND P0, PT, R8, 0x3, P0 ;  /* 0x000000030800780c */ /* 0x000fc60000701070 */
[----:B------:R-:W0:Y:S01]  /*7400*/  @P1 S2R R5, SR_CgaCtaId ;  /* 0x0000000000051919 */ /* 0x000e220000008800 */
[----:B------:R-:W-:-:S04]  /*7410*/  @P1 MOV R4, 0x400 ;  /* 0x0000040000041802 */ /* 0x000fc80000000f00 */
[----:B0-----:R-:W-:Y:S01]  /*7420*/  @P1 LEA R6, R5, R4, 0x18 ;  /* 0x0000000405061211 */ /* 0x001fe200078ec0ff */
[----:B------:R-:W-:Y:S01]  /*7430*/  IMAD.WIDE.U32 R4, R13, -0x55555555, RZ ;  /* 0xaaaaaaab0d047825 */ /* 0x000fe200078e00ff */
[----:B------:R-:W-:Y:S02]  /*7440*/  SEL R4, RZ, 0x1, !P0 ;  /* 0x00000001ff047807 */ /* 0x000fe40004000000 */
[----:B------:R0:W-:Y:S01]  /*7450*/  @P1 SYNCS.ARRIVE.TRANS64.A1T0 RZ, [R6+URZ+0x48], RZ ;  /* 0x000048ff06ff19a7 */ /* 0x0001e2000810003f */
[----:B------:R-:W-:Y:S02]  /*7460*/  IADD3 R16, P1, R16, UR38, RZ ;  /* 0x0000002610107c10 */ /* 0x000fe4000ff3e0ff */
[----:B------:R-:W-:Y:S02]  /*7470*/  LOP3.LUT R3, R3, R4, RZ, 0x3c, !PT ;  /* 0x0000000403037212 */ /* 0x000fe400078e3cff */
[----:B------:R-:W-:Y:S02]  /*7480*/  IADD3.X R17, R17, UR41, RZ, P1, !PT ;  /* 0x0000002911117c10 */ /* 0x000fe40008ffe4ff */
[----:B------:R-:W-:-:S02]  /*7490*/  ISETP.GE.U32.AND P0, PT, R16, UR8, PT ;  /* 0x0000000810007c0c */ /* 0x000fc4000bf06070 */
[----:B0-----:R-:W-:Y:S02]  /*74a0*/  SHF.R.U32.HI R6, RZ, 0x1, R5 ;  /* 0x00000001ff067819 */ /* 0x001fe40000011605 */
[----:B------:R-:W-:Y:S02]  /*74b0*/  ISETP.GE.U32.AND.EX P0, PT, R17, UR9, PT, P0 ;  /* 0x0000000911007c0c */ /* 0x000fe4000bf06100 */
[----:B------:R-:W-:Y:S01]  /*74c0*/  @P2 LOP3.LUT R3, R3, 0x1, R6, 0x78, !PT ;  /* 0x0000000103032812 */ /* 0x000fe200078e7806 */
[----:B------:R-:W-:Y:S01]  /*74d0*/  IMAD R13, R6, -0x3, R13 ;  /* 0xfffffffd060d7824 */ /* 0x000fe200078e020d */
[----:B------:R-:W-:-:S09]  /*74e0*/  PRMT R4, RZ, 0x7610, R4 ;  /* 0x00007610ff047816 */ /* 0x000fd20000000004 */
[----:B------:R-:W-:Y:S05]  /*74f0*/  @P0 BRA `(.L_x_174) ;  /* 0x0000000400500947 */ /* 0x000fea0003800000 */
[----:B------:R-:W0:Y:S01]  /*7500*/  S2R R15, SR_CTAID.X ;  /* 0x00000000000f7919 */ /* 0x000e220000002500 */
[----:B------:R-:W-:Y:S01]  /*7510*/  ULDC.64 UR8, c[0x0][0x628] ;  /* 0x00018a0000087ab9 */ /* 0x000fe20000000a00 */
[----:B------:R-:W1:Y:S01]  /*7520*/  LDC R20, c[0x0][0x144] ;  /* 0x00005100ff147b82 */ /* 0x000e620000000800 */
[----:B------:R-:W-:Y:S01]  /*7530*/  ISETP.NE.U32.AND P0, PT, RZ, UR8, PT ;  /* 0x00000008ff007c0c */ /* 0x000fe2000bf05070 */
[----:B------:R-:W2:Y:S01]  /*7540*/  S2R R12, SR_CTAID.Y ;  /* 0x00000000000c7919 */ /* 0x000ea20000002600 */
[----:B------:R-:W-:Y:S01]  /*7550*/  ULDC UR10, c[0x0][0x150] ;  /* 0x00005400000a7ab9 */ /* 0x000fe20000000800 */
[----:B------:R-:W-:Y:S01]  /*7560*/  ULDC UR11, c[0x0][0x630] ;  /* 0x00018c00000b7ab9 */ /* 0x000fe20000000800 */
[----:B------:R-:W-:Y:S01]  /*7570*/  ISETP.NE.AND.EX P0, PT, RZ, UR9, PT, P0 ;  /* 0x00000009ff007c0c */ /* 0x000fe2000bf05300 */
[----:B------:R-:W-:Y:S01]  /*7580*/  IMAD.MOV.U32 R4, RZ, RZ, R16 ;  /* 0x000000ffff047224 */ /* 0x000fe200078e0010 */
[----:B0-----:R-:W-:-:S05]  /*7590*/  I2FP.F32.U32 R5, R15 ;  /* 0x0000000f00057245 */ /* 0x001fca0000201000 */
[----:B------:R-:W-:Y:S01]  /*75a0*/  FMUL R21, R5, UR10 ;  /* 0x0000000a05157c20 */ /* 0x000fe20008400000 */
[----:B------:R-:W-:-:S05]  /*75b0*/  IMAD.MOV.U32 R5, RZ, RZ, R17 ;  /* 0x000000ffff057224 */ /* 0x000fca00078e0011 */
[----:B--2---:R-:W-:Y:S05]  /*75c0*/  @!P0 BRA `(.L_x_175) ;  /* 0x0000000000288947 */ /* 0x004fea0003800000 */
[----:B------:R-:W-:Y:S02]  /*75d0*/  ULDC UR10, c[0x0][0x634] ;  /* 0x00018d00000a7ab9 */ /* 0x000fe40000000800 */
[----:B------:R-:W-:-:S05]  /*75e0*/  IADD3 R5, P0, R16, UR10, RZ ;  /* 0x0000000a10057c10 */ /* 0x000fca000ff1e0ff */
[----:B------:R-:W-:-:S04]  /*75f0*/  IMAD.X R19, RZ, RZ, R17, P0 ;  /* 0x000000ffff137224 */ /* 0x000fc800000e0611 */
[----:B------:R-:W-:-:S04]  /*7600*/  IMAD.WIDE.U32 R6, R19, UR8, RZ ;  /* 0x0000000813067c25 */ /* 0x000fc8000f8e00ff */
[----:B------:R-:W-:-:S04]  /*7610*/  IMAD.WIDE.U32 R6, P0, R5, UR9, R6 ;  /* 0x0000000905067c25 */ /* 0x000fc8000f800006 */
[----:B------:R-:W-:-:S04]  /*7620*/  IMAD.WIDE.U32 R4, R5, UR8, RZ ;  /* 0x0000000805047c25 */ /* 0x000fc8000f8e00ff */
[----:B------:R-:W-:Y:S01]  /*7630*/  IMAD.MOV.U32 R4, RZ, RZ, R7 ;  /* 0x000000ffff047224 */ /* 0x000fe200078e0007 */
[----:B------:R-:W-:Y:S01]  /*7640*/  IADD3 RZ, P1, R5, R6, RZ ;  /* 0x0000000605ff7210 */ /* 0x000fe20007f3e0ff */
[----:B------:R-:W-:-:S04]  /*7650*/  IMAD.X R5, RZ, RZ, RZ, P0 ;  /* 0x000000ffff057224 */ /* 0x000fc800000e06ff */
[----:B------:R-:W-:-:S08]  /*7660*/  IMAD.WIDE.U32.X R4, R19, UR9, R4, P1 ;  /* 0x0000000913047c25 */ /* 0x000fd000088e0404 */
.L_x_175:
[--C-:B------:R-:W-:Y:S01]  /*7670*/  SHF.R.U64 R14, R4, UR11, R5.reuse ;  /* 0x0000000b040e7c19 */ /* 0x100fe20008001205 */
[----:B------:R-:W0:Y:S01]  /*7680*/  F2I.U32.TRUNC.NTZ R21, R21 ;  /* 0x0000001500157305 */ /* 0x000e22000020f000 */
[----:B------:R-:W-:Y:S01]  /*7690*/  SHF.R.U32.HI R4, RZ, UR11, R5 ;  /* 0x0000000bff047c19 */ /* 0x000fe20008011605 */
[----:B------:R-:W-:Y:S01]  /*76a0*/  ULDC.64 UR8, c[0x0][0x620] ;  /* 0x0001880000087ab9 */ /* 0x000fe20000000a00 */
[----:B------:R-:W-:Y:S01]  /*76b0*/  IADD3 R7, P0, RZ, -R14, RZ ;  /* 0x8000000eff077210 */ /* 0x000fe20007f1e0ff */
[----:B------:R-:W-:-:S04]  /*76c0*/  ULDC.64 UR10, c[0x0][0x640] ;  /* 0x00019000000a7ab9 */ /* 0x000fc80000000a00 */
[----:B------:R-:W-:Y:S01]  /*76d0*/  IMAD.X R4, RZ, RZ, ~R4, P0 ;  /* 0x000000ffff047224 */ /* 0x000fe200000e0e04 */
[----:B------:R-:W-:-:S03]  /*76e0*/  ISETP.NE.U32.AND P0, PT, RZ, UR10, PT ;  /* 0x0000000aff007c0c */ /* 0x000fc6000bf05070 */
[----:B------:R-:W-:Y:S01]  /*76f0*/  IMAD R6, R4, UR8, RZ ;  /* 0x0000000804067c24 */ /* 0x000fe2000f8e02ff */
[----:B------:R-:W-:Y:S01]  /*7700*/  ISETP.NE.AND.EX P0, PT, RZ, UR11, PT, P0 ;  /* 0x0000000bff007c0c */ /* 0x000fe2000bf05300 */
[----:B------:R-:W-:Y:S01]  /*7710*/  IMAD.WIDE.U32 R4, R7, UR8, R16 ;  /* 0x0000000807047c25 */ /* 0x000fe2000f8e0010 */
[----:B------:R-:W-:-:S03]  /*7720*/  ULDC UR8, c[0x0][0x618] ;  /* 0x0001860000087ab9 */ /* 0x000fc60000000800 */
[----:B------:R-:W-:Y:S01]  /*7730*/  IMAD R7, R7, UR9, R6 ;  /* 0x0000000907077c24 */ /* 0x000fe2000f8e0206 */
[----:B------:R-:W-:Y:S01]  /*7740*/  ULDC UR9, c[0x0][0x154] ;  /* 0x0000550000097ab9 */ /* 0x000fe20000000800 */
[----:B0-----:R-:W-:Y:S02]  /*7750*/  IMAD.MOV R6, RZ, RZ, -R21 ;  /* 0x000000ffff067224 */ /* 0x001fe400078e0a15 */
[----:B------:R-:W0:Y:S01]  /*7760*/  LDC R21, c[0x0][0x148] ;  /* 0x00005200ff157b82 */ /* 0x000e220000000800 */
[----:B------:R-:W-:Y:S02]  /*7770*/  IMAD.IADD R5, R5, 0x1, R7 ;  /* 0x0000000105057824 */ /* 0x000fe400078e0207 */
[----:B-1----:R-:W-:Y:S01]  /*7780*/  IMAD R15, R20, R6, R15 ;  /* 0x00000006140f7224 */ /* 0x002fe200078e020f */
[----:B------:R-:W-:Y:S02]  /*7790*/  I2FP.F32.U32 R6, R12 ;  /* 0x0000000c00067245 */ /* 0x000fe40000201000 */
[----:B------:R-:W-:-:S02]  /*77a0*/  SHF.R.U64 R19, R4, UR8, R5 ;  /* 0x0000000804137c19 */ /* 0x000fc40008001205 */
[----:B------:R-:W-:Y:S01]  /*77b0*/  SHF.R.U32.HI R4, RZ, UR8, R5 ;  /* 0x00000008ff047c19 */ /* 0x000fe20008011605 */
[----:B------:R-:W-:Y:S01]  /*77c0*/  FMUL R6, R6, UR9 ;  /* 0x0000000906067c20 */ /* 0x000fe20008400000 */
[----:B------:R-:W-:Y:S02]  /*77d0*/  ULDC UR8, c[0x0][0x608] ;  /* 0x0001820000087ab9 */ /* 0x000fe40000000800 */
[--C-:B------:R-:W-:Y:S01]  /*77e0*/  SHF.R.U64 R22, R19, UR8, R4.reuse ;  /* 0x0000000813167c19 */ /* 0x100fe20008001204 */
[----:B------:R1:W2:Y:S01]  /*77f0*/  F2I.U32.TRUNC.NTZ R24, R6 ;  /* 0x0000000600187305 */ /* 0x0002a2000020f000 */
[----:B------:R-:W-:Y:S01]  /*7800*/  SHF.R.U32.HI R5, RZ, UR8, R4 ;  /* 0x00000008ff057c19 */ /* 0x000fe20008011604 */
[----:B------:R-:W-:-:S03]  /*7810*/  ULDC UR8, c[0x0][0x658] ;  /* 0x0001960000087ab9 */ /* 0x000fc60000000800 */
[--C-:B------:R-:W-:Y:S02]  /*7820*/  SHF.R.U64 R20, R22, UR8, R5.reuse ;  /* 0x0000000816147c19 */ /* 0x100fe40008001205 */
[----:B------:R-:W-:-:S03]  /*7830*/  SHF.R.U32.HI R23, RZ, UR8, R5 ;  /* 0x00000008ff177c19 */ /* 0x000fc60008011605 */
[----:B------:R-:W-:Y:S02]  /*7840*/  IMAD.MOV.U32 R4, RZ, RZ, R20 ;  /* 0x000000ffff047224 */ /* 0x000fe400078e0014 */
[----:B------:R-:W-:Y:S01]  /*7850*/  IMAD.MOV.U32 R5, RZ, RZ, R23 ;  /* 0x000000ffff057224 */ /* 0x000fe200078e0017 */
[----:B-1----:R-:W-:Y:S06]  /*7860*/  @!P0 BRA `(.L_x_176) ;  /* 0x0000000000288947 */ /* 0x002fec0003800000 */
        /* <DEDUP_REMOVED lines=10> */
.L_x_176:
[----:B------:R-:W-:Y:S01]  /*7910*/  ISETP.NE.AND P0, PT, R2, 0x1, PT ;  /* 0x000000010200780c */ /* 0x000fe20003f05270 */
[----:B------:R-:W-:Y:S01]  /*7920*/  ULDC UR8, c[0x0][0x648] ;  /* 0x0001920000087ab9 */ /* 0x000fe20000000800 */
[----:B------:R-:W-:Y:S01]  /*7930*/  LOP3.LUT R22, R22, UR7, RZ, 0xc0, !PT ;  /* 0x0000000716167c12 */ /* 0x000fe2000f8ec0ff */
[----:B--2---:R-:W-:Y:S01]  /*7940*/  IMAD.MOV R24, RZ, RZ, -R24 ;  /* 0x000000ffff187224 */ /* 0x004fe200078e0a18 */
[----:B------:R-:W-:Y:S01]  /*7950*/  SHF.R.U64 R5, R4, UR8, R5 ;  /* 0x0000000804057c19 */ /* 0x000fe20008001205 */
[----:B------:R-:W-:Y:S01]  /*7960*/  ULDC UR8, c[0x0][0x638] ;  /* 0x00018e0000087ab9 */ /* 0x000fe20000000800 */
[----:B------:R-:W-:Y:S01]  /*7970*/  LOP3.LUT R19, R19, UR5, RZ, 0xc0, !PT ;  /* 0x0000000513137c12 */ /* 0x000fe2000f8ec0ff */
[----:B------:R-:W-:Y:S01]  /*7980*/  ULDC UR9, c[0x0][0x610] ;  /* 0x0001840000097ab9 */ /* 0x000fe20000000800 */
[----:B------:R-:W-:Y:S02]  /*7990*/  IMAD.MOV.U32 R4, RZ, RZ, 0x1 ;  /* 0x00000001ff047424 */ /* 0x000fe400078e00ff */
[----:B------:R-:W-:-:S02]  /*79a0*/  IMAD.MOV R7, RZ, RZ, -R5 ;  /* 0x000000ffff077224 */ /* 0x000fc400078e0a05 */
[----:B------:R-:W-:Y:S02]  /*79b0*/  IMAD R22, R5, UR6, R22 ;  /* 0x0000000605167c24 */ /* 0x000fe4000f8e0216 */
[----:B0-----:R-:W-:Y:S02]  /*79c0*/  @P0 IMAD R15, R21, R24, R12 ;  /* 0x00000018150f0224 */ /* 0x001fe400078e020c */
[----:B------:R-:W-:Y:S01]  /*79d0*/  IMAD R20, R7, UR8, R20 ;  /* 0x0000000807147c24 */ /* 0x000fe2000f8e0214 */
[----:B------:R-:W-:Y:S01]  /*79e0*/  ULDC UR8, c[0x0][0x600] ;  /* 0x0001800000087ab9 */ /* 0x000fe20000000800 */
[----:B------:R-:W-:Y:S02]  /*79f0*/  IMAD R15, R22, UR9, R15 ;  /* 0x00000009160f7c24 */ /* 0x000fe4000f8e020f */
[----:B------:R-:W-:Y:S02]  /*7a00*/  IMAD R6, R20, UR8, R19 ;  /* 0x0000000814067c24 */ /* 0x000fe4000f8e0213 */
[----:B------:R-:W-:-:S03]  /*7a10*/  IMAD.MOV.U32 R12, RZ, RZ, R14 ;  /* 0x000000ffff0c7224 */ /* 0x000fc600078e000e */
[----:B------:R-:W-:Y:S02]  /*7a20*/  SEL R20, R6, R15, !P0 ;  /* 0x0000000f06147207 */ /* 0x000fe40004000000 */
[----:B------:R-:W-:-:S07]  /*7a30*/  SEL R19, R15, R6, !P0 ;  /* 0x000000060f137207 */ /* 0x000fce0004000000 */
.L_x_174:
[----:B------:R-:W-:Y:S05]  /*7a40*/  BSYNC B1 ;  /* 0x0000000000017941 */ /* 0x000fea0003800000 */
.L_x_173:
[----:B------:R-:W-:-:S13]  /*7a50*/  LOP3.LUT P0, RZ, R4, 0xff, RZ, 0xc0, !PT ;  /* 0x000000ff04ff7812 */ /* 0x000fda000780c0ff */
[----:B------:R-:W-:Y:S05]  /*7a60*/  @P0 BRA `(.L_x_177) ;  /* 0xfffffff000fc0947 */ /* 0x000fea000383ffff */
[----:B------:R-:W-:Y:S05]  /*7a70*/  BSYNC B0 ;  /* 0x0000000000007941 */ /* 0x000fea0003800000 */
.L_x_166:
[----:B------:R-:W-:-:S03]  /*7a80*/  UMOV UR8, 0xffffffff ;  /* 0xffffffff00087882 */ /* 0x000fc60000000000 */
[----:B------:R-:W-:Y:S05]  /*7a90*/  BRA.DIV UR8, `(.L_x_178) ;  /* 0x0000000208f07947 */ /* 0x000fea000b800000 */
[----:B------:R-:W-:-:S13]  /*7aa0*/  ELECT P6, URZ, PT ;  /* 0x00000000003f782f */ /* 0x000fda00038c0000 */
.L_x_191:
[----:B------:R-:W-:Y:S04]  /*7ab0*/  BSSY B0, `(.L_x_179) ;  /* 0x0000022000007945 */ /* 0x000fe80003800000 */
[----:B------:R-:W-:Y:S05]  /*7ac0*/  @!P6 BRA `(.L_x_180) ;  /* 0x000000000080e947 */ /* 0x000fea0003800000 */
[----:B------:R-:W-:-:S04]  /*7ad0*/  LOP3.LUT R18, R18, 0x2, RZ, 0xfc, !PT ;  /* 0x0000000212127812 */ /* 0x000fc800078efcff */
[----:B------:R-:W-:-:S13]  /*7ae0*/  ISETP.NE.AND P0, PT, R18, 0x3, PT ;  /* 0x000000031200780c */ /* 0x000fda0003f05270 */
[----:B------:R-:W-:Y:S05]  /*7af0*/  @!P0 BRA `(.L_x_181) ;  /* 0x0000000000048947 */ /* 0x000fea0003800000 */
[----:B------:R-:W-:Y:S01]  /*7b00*/  BPT.TRAP 0x1 ;  /* 0x000000040000795c */ /* 0x000fe20000300000 */
.L_x_181:
[----:B------:R-:W0:Y:S01]  /*7b10*/  S2R R5, SR_CgaCtaId ;  /* 0x0000000000057919 */ /* 0x000e220000008800 */
[----:B------:R-:W-:Y:S02]  /*7b20*/  MOV R0, 0x400 ;  /* 0x0000040000007802 */ /* 0x000fe40000000f00 */
[----:B------:R-:W-:Y:S02]  /*7b30*/  SHF.L.U32 R4, R3, 0x1f, RZ ;  /* 0x0000001f03047819 */ /* 0x000fe400000006ff */
[----:B0-----:R-:W-:-:S05]  /*7b40*/  LEA R0, R5, R0, 0x18 ;  /* 0x0000000005007211 */ /* 0x001fca00078ec0ff */
[----:B------:R-:W-:-:S04]  /*7b50*/  VIADD R0, R0, 0x18 ;  /* 0x0000001800007836 */ /* 0x000fc80000000000 */
[C---:B------:R-:W-:Y:S02]  /*7b60*/  IMAD R7, R13.reuse, 0x8, R0 ;  /* 0x000000080d077824 */ /* 0x040fe400078e0200 */
[----:B------:R-:W-:Y:S02]  /*7b70*/  VIADD R13, R13, 0x1 ;  /* 0x000000010d0d7836 */ /* 0x000fe40000000000 */
[----:B------:R-:W0:Y:S03]  /*7b80*/  SYNCS.PHASECHK.TRANS64.TRYWAIT P0, [R7+URZ], R4 ;  /* 0x00000004070075a7 */ /* 0x000e26000800017f */
[----:B------:R-:W-:-:S04]  /*7b90*/  ISETP.NE.AND P1, PT, R13, 0x3, PT ;  /* 0x000000030d00780c */ /* 0x000fc80003f25270 */
[----:B------:R-:W-:Y:S02]  /*7ba0*/  SEL R2, RZ, 0x1, P1 ;  /* 0x00000001ff027807 */ /* 0x000fe40000800000 */
[----:B------:R-:W-:Y:S02]  /*7bb0*/  SEL R13, R13, RZ, P1 ;  /* 0x000000ff0d0d7207 */ /* 0x000fe40000800000 */
[----:B------:R-:W-:-:S03]  /*7bc0*/  LOP3.LUT R9, R3, R2, RZ, 0x3c, !PT ;  /* 0x0000000203097212 */ /* 0x000fc600078e3cff */
[----:B------:R-:W-:Y:S01]  /*7bd0*/  IMAD R6, R13, 0x8, R0 ;  /* 0x000000080d067824 */ /* 0x000fe200078e0200 */
[----:B------:R-:W-:Y:S01]  /*7be0*/  SHF.L.U32 R5, R9, 0x1f, RZ ;  /* 0x0000001f09057819 */ /* 0x000fe200000006ff */
[----:B0-----:R-:W-:Y:S06]  /*7bf0*/  @!P0 BRA `(.L_x_182) ;  /* 0x0000000000b88947 */ /* 0x001fec0003800000 */
.L_x_192:
[----:B------:R-:W1:Y:S01]  /*7c00*/  SYNCS.PHASECHK.TRANS64.TRYWAIT P0, [R6+URZ], R5 ;  /* 0x00000005060075a7 */ /* 0x000e62000800017f */
[----:B------:R-:W-:-:S05]  /*7c10*/  VIADD R2, R13, 0x1 ;  /* 0x000000010d027836 */ /* 0x000fca0000000000 */
[----:B------:R-:W-:-:S04]  /*7c20*/  ISETP.NE.AND P1, PT, R2, 0x3, PT ;  /* 0x000000030200780c */ /* 0x000fc80003f25270 */
[----:B0-----:R-:W-:Y:S02]  /*7c30*/  SEL R4, RZ, 0x1, P1 ;  /* 0x00000001ff047807 */ /* 0x001fe40000800000 */
[----:B------:R-:W-:Y:S02]  /*7c40*/  SEL R3, R2, RZ, P1 ;  /* 0x000000ff02037207 */ /* 0x000fe40000800000 */
[----:B------:R-:W-:Y:S01]  /*7c50*/  LOP3.LUT R4, R9, R4, RZ, 0x3c, !PT ;  /* 0x0000000409047212 */ /* 0x000fe200078e3cff */
[----:B-1----:R-:W-:Y:S06]  /*7c60*/  @!P0 BRA `(.L_x_183) ;  /* 0x0000000000b08947 */ /* 0x002fec0003800000 */
.L_x_193:
[----:B------:R-:W-:Y:S01]  /*7c70*/  IMAD R3, R3, 0x8, R0 ;  /* 0x0000000803037824 */ /* 0x000fe200078e0200 */
[----:B------:R-:W-:-:S07]  /*7c80*/  SHF.L.U32 R0, R4, 0x1f, RZ ;  /* 0x0000001f04007819 */ /* 0x000fce00000006ff */
.L_x_184:
[----:B-1----:R1:W2:Y:S02]  /*7c90*/  SYNCS.PHASECHK.TRANS64.TRYWAIT P0, [R3+URZ], R0 ;  /* 0x00000000030075a7 */ /* 0x0022a4000800017f */
[----:B--2---:R-:W-:Y:S05]  /*7ca0*/  @!P0 NANOSLEEP.SYNCS 0x989680 ;  /* 0x009896800000895d */ /* 0x004fea0003900000 */
[----:B------:R-:W2:Y:S02]  /*7cb0*/  @!P0 SYNCS.PHASECHK.TRANS64 P0, [R3+URZ], R0 ;  /* 0x00000000030085a7 */ /* 0x000ea4000800007f */
[----:B--2---:R-:W-:Y:S05]  /*7cc0*/  @!P0 BRA `(.L_x_184) ;  /* 0xfffffffc00f08947 */ /* 0x004fea000383ffff */
.L_x_180:
[----:B------:R-:W-:Y:S05]  /*7cd0*/  BSYNC B0 ;  /* 0x0000000000007941 */ /* 0x000fea0003800000 */
.L_x_179:
[----:B------:R-:W-:Y:S05]  /*7ce0*/  EXIT ;  /* 0x000000000000794d */ /* 0x000fea0003800000 */
.L_x_21:
[----:B-1----:R1:W2:Y:S02]  /*7cf0*/  SYNCS.PHASECHK.TRANS64.TRYWAIT P1, [R3+URZ], R0 ;  /* 0x00000000030075a7 */ /* 0x0022a4000802017f */
[----:B--2---:R-:W-:Y:S05]  /*7d00*/  @!P1 NANOSLEEP.SYNCS 0x989680 ;  /* 0x009896800000995d */ /* 0x004fea0003900000 */
[----:B------:R-:W2:Y:S02]  /*7d10*/  @!P1 SYNCS.PHASECHK.TRANS64 P1, [R3+URZ], R0 ;  /* 0x00000000030095a7 */ /* 0x000ea4000802007f */
[----:B--2---:R-:W-:Y:S05]  /*7d20*/  @!P1 BRA `(.L_x_21) ;  /* 0xfffffffc00f09947 */ /* 0x004fea000383ffff */
[----:B------:R-:W-:Y:S05]  /*7d30*/  BRA `(.L_x_20) ;  /* 0xffffff9800747947 */ /* 0x000fea000383ffff */
.L_x_26:
[----:B-1----:R1:W2:Y:S02]  /*7d40*/  SYNCS.PHASECHK.TRANS64.TRYWAIT P1, [R5+URZ], R4 ;  /* 0x00000004050075a7 */ /* 0x0022a4000802017f */
[----:B--2---:R-:W-:Y:S05]  /*7d50*/  @!P1 NANOSLEEP.SYNCS 0x989680 ;  /* 0x009896800000995d */ /* 0x004fea0003900000 */
[----:B------:R-:W2:Y:S02]  /*7d60*/  @!P1 SYNCS.PHASECHK.TRANS64 P1, [R5+URZ], R4 ;  /* 0x00000004050095a7 */ /* 0x000ea4000802007f */
[----:B--2---:R-:W-:Y:S05]  /*7d70*/  @!P1 BRA `(.L_x_26) ;  /* 0xfffffffc00f09947 */ /* 0x004fea000383ffff */
[----:B------:R-:W-:Y:S05]  /*7d80*/  BRA `(.L_x_25) ;  /* 0xffffff9c00507947 */ /* 0x000fea000383ffff */
.L_x_167:
[----:B------:R-:W-:Y:S01]  /*7d90*/  BSSY B1, `(.L_x_185) ;  /* 0x0000006000017945 */ /* 0x000fe20003800000 */
[----:B------:R-:W-:-:S07]  /*7da0*/  IMAD.MOV.U32 R15, RZ, RZ, -0x1 ;  /* 0xffffffffff0f7424 */ /* 0x000fce00078e00ff */
[----:B------:R-:W-:Y:S05]  /*7db0*/  WARPSYNC.COLLECTIVE R15, `(.L_x_186) ;  /* 0x000000000f0c7348 */ /* 0x000fea0003c00000 */
[----:B------:R-:W-:Y:S02]  /*7dc0*/  ELECT P6, UR62, PT ;  /* 0x00000000003e782f */ /* 0x000fe400038c0000 */
[----:B------:R-:W-:Y:S01]  /*7dd0*/  MOV R14, UR62 ;  /* 0x0000003e000e7c02 */ /* 0x000fe20008000f00 */
[----:B------:R-:W-:Y:S10]  /*7de0*/  ENDCOLLECTIVE ;  /* 0x000000000000791b */ /* 0x000ff40003800000 */
.L_x_186:
[----:B------:R-:W-:Y:S05]  /*7df0*/  BSYNC B1 ;  /* 0x0000000000017941 */ /* 0x000fea0003800000 */
.L_x_185:
[----:B------:R-:W-:Y:S05]  /*7e00*/  BRA `(.L_x_187) ;  /* 0xfffffff000207947 */ /* 0x000fea000383ffff */
.L_x_170:
[----:B0-----:R0:W1:Y:S02]  /*7e10*/  SYNCS.PHASECHK.TRANS64.TRYWAIT P0, [R22+URZ+0x18], R7 ;  /* 0x00001807160075a7 */ /* 0x001064000800017f */
[----:B-1----:R-:W-:Y:S05]  /*7e20*/  @!P0 NANOSLEEP.SYNCS 0x989680 ;  /* 0x009896800000895d */ /* 0x002fea0003900000 */
[----:B------:R-:W1:Y:S02]  /*7e30*/  @!P0 SYNCS.PHASECHK.TRANS64 P0, [R22+URZ+0x18], R7 ;  /* 0x00001807160085a7 */ /* 0x000e64000800007f */
[----:B-1----:R-:W-:Y:S05]  /*7e40*/  @!P0 BRA `(.L_x_170) ;  /* 0xfffffffc00f08947 */ /* 0x002fea000383ffff */
[----:B------:R-:W-:Y:S05]  /*7e50*/  BRA `(.L_x_188) ;  /* 0xfffffff000687947 */ /* 0x000fea000383ffff */
.L_x_178:
[----:B------:R-:W-:Y:S01]  /*7e60*/  BSSY B0, `(.L_x_189) ;  /* 0x0000006000007945 */ /* 0x000fe20003800000 */
[----:B------:R-:W-:-:S07]  /*7e70*/  IMAD.MOV.U32 R15, RZ, RZ, -0x1 ;  /* 0xffffffffff0f7424 */ /* 0x000fce00078e00ff */
[----:B------:R-:W-:Y:S05]  /*7e80*/  WARPSYNC.COLLECTIVE R15, `(.L_x_190) ;  /* 0x000000000f0c7348 */ /* 0x000fea0003c00000 */
[----:B------:R-:W-:Y:S02]  /*7e90*/  ELECT P6, UR62, PT ;  /* 0x00000000003e782f */ /* 0x000fe400038c0000 */
[----:B------:R-:W-:Y:S01]  /*7ea0*/  MOV R14, UR62 ;  /* 0x0000003e000e7c02 */ /* 0x000fe20008000f00 */
[----:B------:R-:W-:Y:S10]  /*7eb0*/  ENDCOLLECTIVE ;  /* 0x000000000000791b */ /* 0x000ff40003800000 */
.L_x_190:
[----:B------:R-:W-:Y:S05]  /*7ec0*/  BSYNC B0 ;  /* 0x0000000000007941 */ /* 0x000fea0003800000 */
.L_x_189:
[----:B------:R-:W-:Y:S05]  /*7ed0*/  BRA `(.L_x_191) ;  /* 0xfffffff800f47947 */ /* 0x000fea000383ffff */
.L_x_182:
[----:B0-----:R0:W1:Y:S02]  /*7ee0*/  SYNCS.PHASECHK.TRANS64.TRYWAIT P0, [R7+URZ], R4 ;  /* 0x00000004070075a7 */ /* 0x001064000800017f */
[----:B-1----:R-:W-:Y:S05]  /*7ef0*/  @!P0 NANOSLEEP.SYNCS 0x989680 ;  /* 0x009896800000895d */ /* 0x002fea0003900000 */
[----:B------:R-:W1:Y:S02]  /*7f00*/  @!P0 SYNCS.PHASECHK.TRANS64 P0, [R7+URZ], R4 ;  /* 0x00000004070085a7 */ /* 0x000e64000800007f */
[----:B-1----:R-:W-:Y:S05]  /*7f10*/  @!P0 BRA `(.L_x_182) ;  /* 0xfffffffc00f08947 */ /* 0x002fea000383ffff */
[----:B------:R-:W-:Y:S05]  /*7f20*/  BRA `(.L_x_192) ;  /* 0xfffffffc00347947 */ /* 0x000fea000383ffff */
.L_x_183:
[----:B0-----:R0:W1:Y:S02]  /*7f30*/  SYNCS.PHASECHK.TRANS64.TRYWAIT P0, [R6+URZ], R5 ;  /* 0x00000005060075a7 */ /* 0x001064000800017f */
[----:B-1----:R-:W-:Y:S05]  /*7f40*/  @!P0 NANOSLEEP.SYNCS 0x989680 ;  /* 0x009896800000895d */ /* 0x002fea0003900000 */
[----:B------:R-:W1:Y:S02]  /*7f50*/  @!P0 SYNCS.PHASECHK.TRANS64 P0, [R6+URZ], R5 ;  /* 0x00000005060085a7 */ /* 0x000e64000800007f */
[----:B-1----:R-:W-:Y:S05]  /*7f60*/  @!P0 BRA `(.L_x_183) ;  /* 0xfffffffc00f08947 */ /* 0x002fea000383ffff */
[----:B------:R-:W-:Y:S05]  /*7f70*/  BRA `(.L_x_193) ;  /* 0xfffffffc003c7947 */ /* 0x000fea000383ffff */
.L_x_194:
[----:B------:R-:W-:-:S00]  /*7f80*/  BRA `(.L_x_194) ;  /* 0xfffffffc00fc7947 */ /* 0x000fc0000383ffff */
[----:B------:R-:W-:-:S00]  /*7f90*/  NOP ;  /* 0x0000000000007918 */ /* 0x000fc00000000000 */
        /* <DEDUP_REMOVED lines=14> */
.L_x_195:


//--------------------- .nv.global.init           --------------------------
	.section	.nv.global.init,"aw",@progbits
.nv.global.init:
	.type		$str$22,@object
	.size		$str$22,($str$23 - $str$22)
$str$22:
        /*0000*/ 	.byte	0x6b, 0x5f, 0x74, 0x69, 0x6c, 0x65, 0x5f, 0x63, 0x6f, 0x75, 0x6e, 0x74, 0x20, 0x3e, 0x3d, 0x20
        /*0010*/ 	.byte	0x31, 0x00
	.type		$str$23,@object
	.size		$str$23,(__unnamed_1 - $str$23)
$str$23:
        /*0012*/ 	.byte	0x2f, 0x74, 0x6d, 0x70, 0x2f, 0x63, 0x75, 0x74, 0x6c, 0x61, 0x73, 0x73, 0x5f, 0x73, 0x77, 0x65
        /*0022*/ 	.byte	0x65, 0x70, 0x5f, 0x73, 0x72, 0x63, 0x2f, 0x69, 0x6e, 0x63, 0x6c, 0x75, 0x64, 0x65, 0x2f, 0x63
        /*0032*/ 	.byte	0x75, 0x74, 0x6c, 0x61, 0x73, 0x73, 0x2f, 0x67, 0x65, 0x6d, 0x6d, 0x2f, 0x63, 0x6f, 0x6c, 0x6c
        /*0042*/ 	.byte	0x65, 0x63, 0x74, 0x69, 0x76, 0x65, 0x2f, 0x73, 0x6d, 0x39, 0x30, 0x5f, 0x6d, 0x6d, 0x61, 0x5f
        /*0052*/ 	.byte	0x74, 0x6d, 0x61, 0x5f, 0x67, 0x6d, 0x6d, 0x61, 0x5f, 0x73, 0x73, 0x5f, 0x77, 0x61, 0x72, 0x70
        /*0062*/ 	.byte	0x73, 0x70, 0x65, 0x63, 0x69, 0x61, 0x6c, 0x69, 0x7a, 0x65, 0x64, 0x2e, 0x68, 0x70, 0x70, 0x00
	.type		__unnamed_1,@object
	.size		__unnamed_1,(.L_0 - __unnamed_1)
__unnamed_1:
        /*0072*/ 	.byte	0x76, 0x6f, 0x69, 0x64, 0x20, 0x63, 0x75, 0x74, 0x6c, 0x61, 0x73, 0x73, 0x3a, 0x3a, 0x67, 0x65
        /* <DEDUP_REMOVED lines=180> */
        /*0bc2*/ 	.byte	0x6e, 0x74, 0x69, 0x74, 0x79, 0x5d, 0x00
.L_0:


//--------------------- .nv.shared._ZN7cutlass13device_kernelINS_4gemm6kernel13GemmUniversalIN4cute5tupleIJiiiiEEENS1_10collective13CollectiveMmaINS1_34MainloopSm90TmaGmmaWarpSpecializedILi3ENS5_IJNS4_1CILi1EEENSA_ILi2EEESB_EEENS1_35KernelTmaWarpSpecializedCooperativeEEENS5_IJNSA_ILi128EEESG_NSA_ILi64EEEEEENS_6half_tENS5_IJSB_llEEESJ_SK_NS4_8TiledMMAINS4_8MMA_AtomIJNS4_4SM904GMMA26MMA_64x128x16_F32F16F16_SSILNSO_5MajorE1ELSQ_1ELNSO_7ScaleInE1ELSR_1EEEEEENS4_6LayoutINS5_IJSC_SB_SB_EEENS5_IJSB_NSA_ILi0EEESW_EEEEENS5_IJNS4_10UnderscoreESZ_SZ_EEEEENS4_23SM90_TMA_LOAD_MULTICASTENS4_14ComposedLayoutINS4_7SwizzleILi3ELi4ELi3EEENS4_18smem_ptr_flag_bitsILi16EEENSU_INS5_IJSH_NSA_ILi8EEEEEENS5_IJSB_SH_EEEEEEEvNS4_8identityENS4_13SM90_TMA_LOADES1C_vS1D_EENS_8epilogue10collective6detail29Sm90TmaWarpSpecializedAdapterINS1H_15DefaultEpilogueISJ_NS5_IJlSB_lEEES1L_NS1G_6thread17LinearCombinationISJ_Li1EffLNS1M_9ScaleType4KindE0ELNS_15FloatRoundStyleE2ESJ_EENS1_15EpilogueDefaultEEEEEvvEEEEvNT_6ParamsE --------------------------
	.section	.nv.shared._ZN7cutlass13device_kernelINS_4gemm6kernel13GemmUniversalIN4cute5tupleIJiiiiEEENS1_10collective13CollectiveMmaINS1_34MainloopSm90TmaGmmaWarpSpecializedILi3ENS5_IJNS4_1CILi1EEENSA_ILi2EEESB_EEENS1_35KernelTmaWarpSpecializedCooperativeEEENS5_IJNSA_ILi128EEESG_NSA_ILi64EEEEEENS_6half_tENS5_IJSB_llEEESJ_SK_NS4_8TiledMMAINS4_8MMA_AtomIJNS4_4SM904GMMA26MMA_64x128x16_F32F16F16_SSILNSO_5MajorE1ELSQ_1ELNSO_7ScaleInE1ELSR_1EEEEEENS4_6LayoutINS5_IJSC_SB_SB_EEENS5_IJSB_NSA_ILi0EEESW_EEEEENS5_IJNS4_10UnderscoreESZ_SZ_EEEEENS4_23SM90_TMA_LOAD_MULTICASTENS4_14ComposedLayoutINS4_7SwizzleILi3ELi4ELi3EEENS4_18smem_ptr_flag_bitsILi16EEENSU_INS5_IJSH_NSA_ILi8EEEEEENS5_IJSB_SH_EEEEEEEvNS4_8identityENS4_13SM90_TMA_LOADES1C_vS1D_EENS_8epilogue10collective6detail29Sm90TmaWarpSpecializedAdapterINS1H_15DefaultEpilogueISJ_NS5_IJlSB_lEEES1L_NS1G_6thread17LinearCombinationISJ_Li1EffLNS1M_9ScaleType4KindE0ELNS_15FloatRoundStyleE2ESJ_EENS1_15EpilogueDefaultEEEEEvvEEEEvNT_6ParamsE,"aw",@nobits
	.sectionflags	@""
	.align	16
	.zero		1024


//--------------------- .nv.shared.reserved.0     --------------------------
	.section	.nv.shared.reserved.0,"aw",@nobits
	.weak		__nv_reservedSMEM_offset_0_alias
	.size		__nv_reservedSMEM_offset_0_alias, 0, 0
	.other		__nv_reservedSMEM_offset_0_alias,@"STO_CUDA_RESERVED_SHARED STV_DEFAULT"
__nv_reservedSMEM_offset_0_alias:
	.zero		0


//--------------------- .nv.global                --------------------------
	.section	.nv.global,"aw",@nobits
.nv.global:
	.type		_ZN40_INTERNAL_abdbfbab_4_k_cu_1d15a120_361254cute1_E,@object
	.size		_ZN40_INTERNAL_abdbfbab_4_k_cu_1d15a120_361254cute1_E,(_ZN40_INTERNAL_abdbfbab_4_k_cu_1d15a120_361254cuda3std3__45__cpo6cbeginE - _ZN40_INTERNAL_abdbfbab_4_k_cu_1d15a120_361254cute1_E)
_ZN40_INTERNAL_abdbfbab_4_k_cu_1d15a120_361254cute1_E:
	.zero		1
	.type		_ZN40_INTERNAL_abdbfbab_4_k_cu_1d15a120_361254cuda3std3__45__cpo6cbeginE,@object
	.size		_ZN40_INTERNAL_abdbfbab_4_k_cu_1d15a120_361254cuda3std3__45__cpo6cbeginE,(_ZN40_INTERNAL_abdbfbab_4_k_cu_1d15a120_361254cuda3std3__48in_placeE - _ZN40_INTERNAL_abdbfbab_4_k_cu_1d15a120_361254cuda3std3__45__cpo6cbeginE)
_ZN40_INTERNAL_abdbfbab_4_k_cu_1d15a120_361254cuda3std3__45__cpo6cbeginE:
	.zero		1
	.type		_ZN40_INTERNAL_abdbfbab_4_k_cu_1d15a120_361254cuda3std3__48in_placeE,@object
	.size		_ZN40_INTERNAL_abdbfbab_4_k_cu_1d15a120_361254cuda3std3__48in_placeE,(_ZN40_INTERNAL_abdbfbab_4_k_cu_1d15a120_361254cuda3std6ranges3__45__cpo9iter_moveE - _ZN40_INTERNAL_abdbfbab_4_k_cu_1d15a120_361254cuda3std3__48in_placeE)
_ZN40_INTERNAL_abdbfbab_4_k_cu_1d15a120_361254cuda3std3__48in_placeE:
	.zero		1
	.type		_ZN40_INTERNAL_abdbfbab_4_k_cu_1d15a120_361254cuda3std6ranges3__45__cpo9iter_moveE,@object
	.size		_ZN40_INTERNAL_abdbfbab_4_k_cu_1d15a120_361254cuda3std6ranges3__45__cpo9iter_moveE,(_ZN40_INTERNAL_abdbfbab_4_k_cu_1d15a120_361254cuda3std3__45__cpo5beginE - _ZN40_INTERNAL_abdbfbab_4_k_cu_1d15a120_361254cuda3std6ranges3__45__cpo9iter_moveE)
_ZN40_INTERNAL_abdbfbab_4_k_cu_1d15a120_361254cuda3std6ranges3__45__cpo9iter_moveE:
	.zero		1
	.type		_ZN40_INTERNAL_abdbfbab_4_k_cu_1d15a120_361254cuda3std3__45__cpo5beginE,@object
	.size		_ZN40_INTERNAL_abdbfbab_4_k_cu_1d15a120_361254cuda3std3__45__cpo5beginE,(_ZN40_INTERNAL_abdbfbab_4_k_cu_1d15a120_361254cuda3std3__442_GLOBAL__N__abdbfbab_4_k_cu_1d15a120_361256ignoreE - _ZN40_INTERNAL_abdbfbab_4_k_cu_1d15a120_361254cuda3std3__45__cpo5beginE)
_ZN40_INTERNAL_abdbfbab_4_k_cu_1d15a120_361254cuda3std3__45__cpo5beginE:
	.zero		1
	.type		_ZN40_INTERNAL_abdbfbab_4_k_cu_1d15a120_361254cuda3std3__442_GLOBAL__N__abdbfbab_4_k_cu_1d15a120_361256ignoreE,@object
	.size		_ZN40_INTERNAL_abdbfbab_4_k_cu_1d15a120_361254cuda3std3__442_GLOBAL__N__abdbfbab_4_k_cu_1d15a120_361256ignoreE,(_ZN40_INTERNAL_abdbfbab_4_k_cu_1d15a120_361254cute7productE - _ZN40_INTERNAL_abdbfbab_4_k_cu_1d15a120_361254cuda3std3__442_GLOBAL__N__abdbfbab_4_k_cu_1d15a120_361256ignoreE)
_ZN40_INTERNAL_abdbfbab_4_k_cu_1d15a120_361254cuda3std3__442_GLOBAL__N__abdbfbab_4_k_cu_1d15a120_361256ignoreE:
	.zero		1
	.type		_ZN40_INTERNAL_abdbfbab_4_k_cu_1d15a120_361254cute7productE,@object
	.size		_ZN40_INTERNAL_abdbfbab_4_k_cu_1d15a120_361254cute7productE,(_ZN40_INTERNAL_abdbfbab_4_k_cu_1d15a120_361254cuda3std3__45__cpo3endE - _ZN40_INTERNAL_abdbfbab_4_k_cu_1d15a120_361254cute7productE)
_ZN40_INTERNAL_abdbfbab_4_k_cu_1d15a120_361254cute7productE:
	.zero		1
	.type		_ZN40_INTERNAL_abdbfbab_4_k_cu_1d15a120_361254cuda3std3__45__cpo3endE,@object
	.size		_ZN40_INTERNAL_abdbfbab_4_k_cu_1d15a120_361254cuda3std3__45__cpo3endE,(_ZN40_INTERNAL_abdbfbab_4_k_cu_1d15a120_361254cuda3std3__419piecewise_constructE - _ZN40_INTERNAL_abdbfbab_4_k_cu_1d15a120_361254cuda3std3__45__cpo3endE)
_ZN40_INTERNAL_abdbfbab_4_k_cu_1d15a120_361254cuda3std3__45__cpo3endE:
	.zero		1
	.type		_ZN40_INTERNAL_abdbfbab_4_k_cu_1d15a120_361254cuda3std3__419piecewise_constructE,@object
	.size		_ZN40_INTERNAL_abdbfbab_4_k_cu_1d15a120_361254cuda3std3__419piecewise_constructE,(_ZN40_INTERNAL_abdbfbab_4_k_cu_1d15a120_361254cuda3std3__45__cpo4cendE - _ZN40_INTERNAL_abdbfbab_4_k_cu_1d15a120_361254cuda3std3__419piecewise_constructE)
_ZN40_INTERNAL_abdbfbab_4_k_cu_1d15a120_361254cuda3std3__419piecewise_constructE:
	.zero		1
	.type		_ZN40_INTERNAL_abdbfbab_4_k_cu_1d15a120_361254cuda3std3__45__cpo4cendE,@object
	.size		_ZN40_INTERNAL_abdbfbab_4_k_cu_1d15a120_361254cuda3std3__45__cpo4cendE,(_ZN40_INTERNAL_abdbfbab_4_k_cu_1d15a120_361254cuda3std6ranges3__45__cpo4swapE - _ZN40_INTERNAL_abdbfbab_4_k_cu_1d15a120_361254cuda3std3__45__cpo4cendE)
_ZN40_INTERNAL_abdbfbab_4_k_cu_1d15a120_361254cuda3std3__45__cpo4cendE:
	.zero		1
	.type		_ZN40_INTERNAL_abdbfbab_4_k_cu_1d15a120_361254cuda3std6ranges3__45__cpo4swapE,@object
	.size		_ZN40_INTERNAL_abdbfbab_4_k_cu_1d15a120_361254cuda3std6ranges3__45__cpo4swapE,(.L_8 - _ZN40_INTERNAL_abdbfbab_4_k_cu_1d15a120_361254cuda3std6ranges3__45__cpo4swapE)
_ZN40_INTERNAL_abdbfbab_4_k_cu_1d15a120_361254cuda3std6ranges3__45__cpo4swapE:
	.zero		1
.L_8:


//--------------------- .nv.constant0._ZN7cutlass13device_kernelINS_4gemm6kernel13GemmUniversalIN4cute5tupleIJiiiiEEENS1_10collective13CollectiveMmaINS1_34MainloopSm90TmaGmmaWarpSpecializedILi3ENS5_IJNS4_1CILi1EEENSA_ILi2EEESB_EEENS1_35KernelTmaWarpSpecializedCooperativeEEENS5_IJNSA_ILi128EEESG_NSA_ILi64EEEEEENS_6half_tENS5_IJSB_llEEESJ_SK_NS4_8TiledMMAINS4_8MMA_AtomIJNS4_4SM904GMMA26MMA_64x128x16_F32F16F16_SSILNSO_5MajorE1ELSQ_1ELNSO_7ScaleInE1ELSR_1EEEEEENS4_6LayoutINS5_IJSC_SB_SB_EEENS5_IJSB_NSA_ILi0EEESW_EEEEENS5_IJNS4_10UnderscoreESZ_SZ_EEEEENS4_23SM90_TMA_LOAD_MULTICASTENS4_14ComposedLayoutINS4_7SwizzleILi3ELi4ELi3EEENS4_18smem_ptr_flag_bitsILi16EEENSU_INS5_IJSH_NSA_ILi8EEEEEENS5_IJSB_SH_EEEEEEEvNS4_8identityENS4_13SM90_TMA_LOADES1C_vS1D_EENS_8epilogue10collective6detail29Sm90TmaWarpSpecializedAdapterINS1H_15DefaultEpilogueISJ_NS5_IJlSB_lEEES1L_NS1G_6thread17LinearCombinationISJ_Li1EffLNS1M_9ScaleType4KindE0ELNS_15FloatRoundStyleE2ESJ_EENS1_15EpilogueDefaultEEEEEvvEEEEvNT_6ParamsE --------------------------
	.section	.nv.constant0._ZN7cutlass13device_kernelINS_4gemm6kernel13GemmUniversalIN4cute5tupleIJiiiiEEENS1_10collective13CollectiveMmaINS1_34MainloopSm90TmaGmmaWarpSpecializedILi3ENS5_IJNS4_1CILi1EEENSA_ILi2EEESB_EEENS1_35KernelTmaWarpSpecializedCooperativeEEENS5_IJNSA_ILi128EEESG_NSA_ILi64EEEEEENS_6half_tENS5_IJSB_llEEESJ_SK_NS4_8TiledMMAINS4_8MMA_AtomIJNS4_4SM904GMMA26MMA_64x128x16_F32F16F16_SSILNSO_5MajorE1ELSQ_1ELNSO_7ScaleInE1ELSR_1EEEEEENS4_6LayoutINS5_IJSC_SB_SB_EEENS5_IJSB_NSA_ILi0EEESW_EEEEENS5_IJNS4_10UnderscoreESZ_SZ_EEEEENS4_23SM90_TMA_LOAD_MULTICASTENS4_14ComposedLayoutINS4_7SwizzleILi3ELi4ELi3EEENS4_18smem_ptr_flag_bitsILi16EEENSU_INS5_IJSH_NSA_ILi8EEEEEENS5_IJSB_SH_EEEEEEEvNS4_8identityENS4_13SM90_TMA_LOADES1C_vS1D_EENS_8epilogue10collective6detail29Sm90TmaWarpSpecializedAdapterINS1H_15DefaultEpilogueISJ_NS5_IJlSB_lEEES1L_NS1G_6thread17LinearCombinationISJ_Li1EffLNS1M_9ScaleType4KindE0ELNS_15FloatRoundStyleE2ESJ_EENS1_15EpilogueDefaultEEEEEvvEEEEvNT_6ParamsE,"a",@progbits
	.sectionflags	@""
	.align	4
.nv.constant0._ZN7cutlass13device_kernelINS_4gemm6kernel13GemmUniversalIN4cute5tupleIJiiiiEEENS1_10collective13CollectiveMmaINS1_34MainloopSm90TmaGmmaWarpSpecializedILi3ENS5_IJNS4_1CILi1EEENSA_ILi2EEESB_EEENS1_35KernelTmaWarpSpecializedCooperativeEEENS5_IJNSA_ILi128EEESG_NSA_ILi64EEEEEENS_6half_tENS5_IJSB_llEEESJ_SK_NS4_8TiledMMAINS4_8MMA_AtomIJNS4_4SM904GMMA26MMA_64x128x16_F32F16F16_SSILNSO_5MajorE1ELSQ_1ELNSO_7ScaleInE1ELSR_1EEEEEENS4_6LayoutINS5_IJSC_SB_SB_EEENS5_IJSB_NSA_ILi0EEESW_EEEEENS5_IJNS4_10UnderscoreESZ_SZ_EEEEENS4_23SM90_TMA_LOAD_MULTICASTENS4_14ComposedLayoutINS4_7SwizzleILi3ELi4ELi3EEENS4_18smem_ptr_flag_bitsILi16EEENSU_INS5_IJSH_NSA_ILi8EEEEEENS5_IJSB_SH_EEEEEEEvNS4_8identityENS4_13SM90_TMA_LOADES1C_vS1D_EENS_8epilogue10collective6detail29Sm90TmaWarpSpecializedAdapterINS1H_15DefaultEpilogueISJ_NS5_IJlSB_lEEES1L_NS1G_6thread17LinearCombinationISJ_Li1EffLNS1M_9ScaleType4KindE0ELNS_15FloatRoundStyleE2ESJ_EENS1_15EpilogueDefaultEEEEEvvEEEEvNT_6ParamsE:
	.zero		1664


//--------------------- SYMBOLS --------------------------

	.type		.nv.reservedSmem.offset0,@object
	.size		.nv.reservedSmem.offset0,0x4
	.type		__assertfail,@function
